	.target	sm_103a

	.elftype	@"ET_EXEC"


//--------------------- .note.nv.tkinfo           --------------------------
	.section	.note.nv.tkinfo,"",@"SHT_NOTE"
	.sectionflags	@"SHF_NOTE_NV_TKINFO"
	.tkinfo
        /*0018*/ 	.word	0x00000002
        /*0030*/ 	.string	""
        /*0030*/ 	.string	"ptxas"
        /*0030*/ 	.string	"Cuda compilation tools, release 13.0, V13.0.88"
        /*0030*/ 	.string	"Build cuda_13.0.r13.0/compiler.36424714_0"
        /*0030*/ 	.string	"-arch sm_103a -m 64 "



//--------------------- .note.nv.cuinfo           --------------------------
	.section	.note.nv.cuinfo,"",@"SHT_NOTE"
	.sectionflags	@"SHF_NOTE_NV_CUINFO"
        /*0018*/ 	.short	0x0002
        /*001a*/ 	.short	0x0067
        /*001c*/ 	.short	0x0082
	.zero		2


//--------------------- .nv.info                  --------------------------
	.section	.nv.info,"",@"SHT_CUDA_INFO"
	.align	4


	//----- nvinfo : EIATTR_REGCOUNT
	.align		4
        /*0000*/ 	.byte	0x04, 0x2f
        /*0002*/ 	.short	(.L_12 - .L_11)
	.align		4
.L_11:
        /*0004*/ 	.word	index@(_ZN7cutlass13device_kernelIN5flash11enable_sm90INS1_16FlashAttnFwdSm90INS1_25CollectiveMainloopFwdSm90ILi2EN4cute5tupleIJNS5_1CILi1EEES8_S8_EEENS6_IJNS7_ILi192EEENS7_ILi160EEENS7_ILi64EEEEEELi64ENS_12float_e4m3_tEfNS_4arch4Sm90ELb1ELb0ELb1ELb1ELb0ELb1ELb0ELb1ELb1ELb0ELb0ELb0EEENS1_21CollectiveEpilogueFwdINS6_IJSA_SC_SB_EEES9_NS_10bfloat16_tESG_Li384ELb1ELb0ELb0ELb1EEENS1_36VarlenDynamicPersistentTileSchedulerILi192ELi160ELi384ELi128ELb0ELb0ELb1ELb1ELb1ELb1EEEEEEEEEvNT_6ParamsE)
        /*0008*/ 	.word	0x00000004


	//----- nvinfo : EIATTR_FRAME_SIZE
	.align		4
.L_12:
        /*000c*/ 	.byte	0x04, 0x11
        /*000e*/ 	.short	(.L_14 - .L_13)
	.align		4
.L_13:
        /*0010*/ 	.word	index@(_ZN7cutlass13device_kernelIN5flash11enable_sm90INS1_16FlashAttnFwdSm90INS1_25CollectiveMainloopFwdSm90ILi2EN4cute5tupleIJNS5_1CILi1EEES8_S8_EEENS6_IJNS7_ILi192EEENS7_ILi160EEENS7_ILi64EEEEEELi64ENS_12float_e4m3_tEfNS_4arch4Sm90ELb1ELb0ELb1ELb1ELb0ELb1ELb0ELb1ELb1ELb0ELb0ELb0EEENS1_21CollectiveEpilogueFwdINS6_IJSA_SC_SB_EEES9_NS_10bfloat16_tESG_Li384ELb1ELb0ELb0ELb1EEENS1_36VarlenDynamicPersistentTileSchedulerILi192ELi160ELi384ELi128ELb0ELb0ELb1ELb1ELb1ELb1EEEEEEEEEvNT_6ParamsE)
        /*0014*/ 	.word	0x00000000


	//----- nvinfo : EIATTR_REGCOUNT
	.align		4
.L_14:
        /*0018*/ 	.byte	0x04, 0x2f
        /*001a*/ 	.short	(.L_16 - .L_15)
	.align		4
.L_15:
        /*001c*/ 	.word	index@(_ZN7cutlass13device_kernelIN5flash11enable_sm90INS1_16FlashAttnFwdSm90INS1_25CollectiveMainloopFwdSm90ILi2EN4cute5tupleIJNS5_1CILi1EEES8_S8_EEENS6_IJNS7_ILi192EEENS7_ILi160EEENS7_ILi64EEEEEELi64ENS_12float_e4m3_tEfNS_4arch4Sm90ELb1ELb0ELb1ELb1ELb0ELb0ELb0ELb1ELb1ELb0ELb0ELb0EEENS1_21CollectiveEpilogueFwdINS6_IJSA_SC_SB_EEES9_NS_10bfloat16_tESG_Li384ELb1ELb0ELb0ELb1EEENS1_36VarlenDynamicPersistentTileSchedulerILi192ELi160ELi384ELi128ELb0ELb0ELb1ELb1ELb1ELb1EEEEEEEEEvNT_6ParamsE)
        /*0020*/ 	.word	0x00000004


	//----- nvinfo : EIATTR_FRAME_SIZE
	.align		4
.L_16:
        /*0024*/ 	.byte	0x04, 0x11
        /*0026*/ 	.short	(.L_18 - .L_17)
	.align		4
.L_17:
        /*0028*/ 	.word	index@(_ZN7cutlass13device_kernelIN5flash11enable_sm90INS1_16FlashAttnFwdSm90INS1_25CollectiveMainloopFwdSm90ILi2EN4cute5tupleIJNS5_1CILi1EEES8_S8_EEENS6_IJNS7_ILi192EEENS7_ILi160EEENS7_ILi64EEEEEELi64ENS_12float_e4m3_tEfNS_4arch4Sm90ELb1ELb0ELb1ELb1ELb0ELb0ELb0ELb1ELb1ELb0ELb0ELb0EEENS1_21CollectiveEpilogueFwdINS6_IJSA_SC_SB_EEES9_NS_10bfloat16_tESG_Li384ELb1ELb0ELb0ELb1EEENS1_36VarlenDynamicPersistentTileSchedulerILi192ELi160ELi384ELi128ELb0ELb0ELb1ELb1ELb1ELb1EEEEEEEEEvNT_6ParamsE)
        /*002c*/ 	.word	0x00000000


	//----- nvinfo : EIATTR_REGCOUNT
	.align		4
.L_18:
        /*0030*/ 	.byte	0x04, 0x2f
        /*0032*/ 	.short	(.L_20 - .L_19)
	.align		4
.L_19:
        /*0034*/ 	.word	index@(_ZN7cutlass13device_kernelIN5flash11enable_sm90INS1_16FlashAttnFwdSm90INS1_25CollectiveMainloopFwdSm90ILi2EN4cute5tupleIJNS5_1CILi1EEES8_S8_EEENS6_IJNS7_ILi192EEENS7_ILi160EEENS7_ILi64EEEEEELi64ENS_12float_e4m3_tEfNS_4arch4Sm90ELb1ELb0ELb1ELb0ELb0ELb0ELb0ELb1ELb1ELb0ELb0ELb0EEENS1_21CollectiveEpilogueFwdINS6_IJSA_SC_SB_EEES9_NS_10bfloat16_tESG_Li384ELb0ELb0ELb0ELb1EEENS1_30DynamicPersistentTileSchedulerILi384ELi128ELb0ELb0ELb1EEEEEEEEEvNT_6ParamsE)
        /*0038*/ 	.word	0x00000004


	//----- nvinfo : EIATTR_FRAME_SIZE
	.align		4
.L_20:
        /*003c*/ 	.byte	0x04, 0x11
        /*003e*/ 	.short	(.L_22 - .L_21)
	.align		4
.L_21:
        /*0040*/ 	.word	index@(_ZN7cutlass13device_kernelIN5flash11enable_sm90INS1_16FlashAttnFwdSm90INS1_25CollectiveMainloopFwdSm90ILi2EN4cute5tupleIJNS5_1CILi1EEES8_S8_EEENS6_IJNS7_ILi192EEENS7_ILi160EEENS7_ILi64EEEEEELi64ENS_12float_e4m3_tEfNS_4arch4Sm90ELb1ELb0ELb1ELb0ELb0ELb0ELb0ELb1ELb1ELb0ELb0ELb0EEENS1_21CollectiveEpilogueFwdINS6_IJSA_SC_SB_EEES9_NS_10bfloat16_tESG_Li384ELb0ELb0ELb0ELb1EEENS1_30DynamicPersistentTileSchedulerILi384ELi128ELb0ELb0ELb1EEEEEEEEEvNT_6ParamsE)
        /*0044*/ 	.word	0x00000000


	//----- nvinfo : EIATTR_REGCOUNT
	.align		4
.L_22:
        /*0048*/ 	.byte	0x04, 0x2f
        /*004a*/ 	.short	(.L_24 - .L_23)
	.align		4
.L_23:
        /*004c*/ 	.word	index@(_ZN7cutlass13device_kernelIN5flash11enable_sm90INS1_16FlashAttnFwdSm90INS1_25CollectiveMainloopFwdSm90ILi2EN4cute5tupleIJNS5_1CILi1EEES8_S8_EEENS6_IJNS7_ILi192EEENS7_ILi160EEENS7_ILi64EEEEEELi64ENS_12float_e4m3_tEfNS_4arch4Sm90ELb0ELb1ELb1ELb1ELb0ELb1ELb0ELb1ELb1ELb0ELb0ELb0EEENS1_21CollectiveEpilogueFwdINS6_IJSA_SC_SB_EEES9_NS_10bfloat16_tESG_Li384ELb1ELb0ELb0ELb1EEENS1_36VarlenDynamicPersistentTileSchedulerILi192ELi160ELi384ELi128ELb0ELb0ELb1ELb1ELb0ELb1EEEEEEEEEvNT_6ParamsE)
        /*0050*/ 	.word	0x00000004


	//----- nvinfo : EIATTR_FRAME_SIZE
	.align		4
.L_24:
        /*0054*/ 	.byte	0x04, 0x11
        /*0056*/ 	.short	(.L_26 - .L_25)
	.align		4
.L_25:
        /*0058*/ 	.word	index@(_ZN7cutlass13device_kernelIN5flash11enable_sm90INS1_16FlashAttnFwdSm90INS1_25CollectiveMainloopFwdSm90ILi2EN4cute5tupleIJNS5_1CILi1EEES8_S8_EEENS6_IJNS7_ILi192EEENS7_ILi160EEENS7_ILi64EEEEEELi64ENS_12float_e4m3_tEfNS_4arch4Sm90ELb0ELb1ELb1ELb1ELb0ELb1ELb0ELb1ELb1ELb0ELb0ELb0EEENS1_21CollectiveEpilogueFwdINS6_IJSA_SC_SB_EEES9_NS_10bfloat16_tESG_Li384ELb1ELb0ELb0ELb1EEENS1_36VarlenDynamicPersistentTileSchedulerILi192ELi160ELi384ELi128ELb0ELb0ELb1ELb1ELb0ELb1EEEEEEEEEvNT_6ParamsE)
        /*005c*/ 	.word	0x00000000


	//----- nvinfo : EIATTR_REGCOUNT
	.align		4
.L_26:
        /*0060*/ 	.byte	0x04, 0x2f
        /*0062*/ 	.short	(.L_28 - .L_27)
	.align		4
.L_27:
        /*0064*/ 	.word	index@(_ZN7cutlass13device_kernelIN5flash11enable_sm90INS1_16FlashAttnFwdSm90INS1_25CollectiveMainloopFwdSm90ILi2EN4cute5tupleIJNS5_1CILi1EEES8_S8_EEENS6_IJNS7_ILi192EEENS7_ILi160EEENS7_ILi64EEEEEELi64ENS_12float_e4m3_tEfNS_4arch4Sm90ELb0ELb1ELb1ELb1ELb0ELb0ELb0ELb1ELb1ELb0ELb0ELb0EEENS1_21CollectiveEpilogueFwdINS6_IJSA_SC_SB_EEES9_NS_10bfloat16_tESG_Li384ELb1ELb0ELb0ELb1EEENS1_36VarlenDynamicPersistentTileSchedulerILi192ELi160ELi384ELi128ELb0ELb0ELb1ELb1ELb0ELb1EEEEEEEEEvNT_6ParamsE)
        /*0068*/ 	.word	0x00000004


	//----- nvinfo : EIATTR_FRAME_SIZE
	.align		4
.L_28:
        /*006c*/ 	.byte	0x04, 0x11
        /*006e*/ 	.short	(.L_30 - .L_29)
	.align		4
.L_29:
        /*0070*/ 	.word	index@(_ZN7cutlass13device_kernelIN5flash11enable_sm90INS1_16FlashAttnFwdSm90INS1_25CollectiveMainloopFwdSm90ILi2EN4cute5tupleIJNS5_1CILi1EEES8_S8_EEENS6_IJNS7_ILi192EEENS7_ILi160EEENS7_ILi64EEEEEELi64ENS_12float_e4m3_tEfNS_4arch4Sm90ELb0ELb1ELb1ELb1ELb0ELb0ELb0ELb1ELb1ELb0ELb0ELb0EEENS1_21CollectiveEpilogueFwdINS6_IJSA_SC_SB_EEES9_NS_10bfloat16_tESG_Li384ELb1ELb0ELb0ELb1EEENS1_36VarlenDynamicPersistentTileSchedulerILi192ELi160ELi384ELi128ELb0ELb0ELb1ELb1ELb0ELb1EEEEEEEEEvNT_6ParamsE)
        /*0074*/ 	.word	0x00000000


	//----- nvinfo : EIATTR_REGCOUNT
	.align		4
.L_30:
        /*0078*/ 	.byte	0x04, 0x2f
        /*007a*/ 	.short	(.L_32 - .L_31)
	.align		4
.L_31:
        /*007c*/ 	.word	index@(_ZN7cutlass13device_kernelIN5flash11enable_sm90INS1_16FlashAttnFwdSm90INS1_25CollectiveMainloopFwdSm90ILi2EN4cute5tupleIJNS5_1CILi1EEES8_S8_EEENS6_IJNS7_ILi192EEENS7_ILi160EEENS7_ILi64EEEEEELi64ENS_12float_e4m3_tEfNS_4arch4Sm90ELb0ELb1ELb1ELb0ELb0ELb0ELb0ELb1ELb1ELb0ELb0ELb0EEENS1_21CollectiveEpilogueFwdINS6_IJSA_SC_SB_EEES9_NS_10bfloat16_tESG_Li384ELb0ELb0ELb0ELb1EEENS1_30DynamicPersistentTileSchedulerILi384ELi128ELb0ELb0ELb1EEEEEEEEEvNT_6ParamsE)
        /*0080*/ 	.word	0x00000004


	//----- nvinfo : EIATTR_FRAME_SIZE
	.align		4
.L_32:
        /*0084*/ 	.byte	0x04, 0x11
        /*0086*/ 	.short	(.L_34 - .L_33)
	.align		4
.L_33:
        /*0088*/ 	.word	index@(_ZN7cutlass13device_kernelIN5flash11enable_sm90INS1_16FlashAttnFwdSm90INS1_25CollectiveMainloopFwdSm90ILi2EN4cute5tupleIJNS5_1CILi1EEES8_S8_EEENS6_IJNS7_ILi192EEENS7_ILi160EEENS7_ILi64EEEEEELi64ENS_12float_e4m3_tEfNS_4arch4Sm90ELb0ELb1ELb1ELb0ELb0ELb0ELb0ELb1ELb1ELb0ELb0ELb0EEENS1_21CollectiveEpilogueFwdINS6_IJSA_SC_SB_EEES9_NS_10bfloat16_tESG_Li384ELb0ELb0ELb0ELb1EEENS1_30DynamicPersistentTileSchedulerILi384ELi128ELb0ELb0ELb1EEEEEEEEEvNT_6ParamsE)
        /*008c*/ 	.word	0x00000000


	//----- nvinfo : EIATTR_REGCOUNT
	.align		4
.L_34:
        /*0090*/ 	.byte	0x04, 0x2f
        /*0092*/ 	.short	(.L_36 - .L_35)
	.align		4
.L_35:
        /*0094*/ 	.word	index@(_ZN7cutlass13device_kernelIN5flash11enable_sm90INS1_16FlashAttnFwdSm90INS1_25CollectiveMainloopFwdSm90ILi2EN4cute5tupleIJNS5_1CILi1EEES8_S8_EEENS6_IJNS7_ILi192EEENS7_ILi160EEENS7_ILi64EEEEEELi64ENS_12float_e4m3_tEfNS_4arch4Sm90ELb0ELb0ELb1ELb1ELb0ELb1ELb0ELb1ELb1ELb0ELb0ELb0EEENS1_21CollectiveEpilogueFwdINS6_IJSA_SC_SB_EEES9_NS_10bfloat16_tESG_Li384ELb1ELb0ELb0ELb1EEENS1_36VarlenDynamicPersistentTileSchedulerILi192ELi160ELi384ELi128ELb0ELb0ELb1ELb0ELb1ELb1EEEEEEEEEvNT_6ParamsE)
        /*0098*/ 	.word	0x00000004


	//----- nvinfo : EIATTR_FRAME_SIZE
	.align		4
.L_36:
        /*009c*/ 	.byte	0x04, 0x11
        /*009e*/ 	.short	(.L_38 - .L_37)
	.align		4
.L_37:
        /*00a0*/ 	.word	index@(_ZN7cutlass13device_kernelIN5flash11enable_sm90INS1_16FlashAttnFwdSm90INS1_25CollectiveMainloopFwdSm90ILi2EN4cute5tupleIJNS5_1CILi1EEES8_S8_EEENS6_IJNS7_ILi192EEENS7_ILi160EEENS7_ILi64EEEEEELi64ENS_12float_e4m3_tEfNS_4arch4Sm90ELb0ELb0ELb1ELb1ELb0ELb1ELb0ELb1ELb1ELb0ELb0ELb0EEENS1_21CollectiveEpilogueFwdINS6_IJSA_SC_SB_EEES9_NS_10bfloat16_tESG_Li384ELb1ELb0ELb0ELb1EEENS1_36VarlenDynamicPersistentTileSchedulerILi192ELi160ELi384ELi128ELb0ELb0ELb1ELb0ELb1ELb1EEEEEEEEEvNT_6ParamsE)
        /*00a4*/ 	.word	0x00000000


	//----- nvinfo : EIATTR_REGCOUNT
	.align		4
.L_38:
        /*00a8*/ 	.byte	0x04, 0x2f
        /*00aa*/ 	.short	(.L_40 - .L_39)
	.align		4
.L_39:
        /*00ac*/ 	.word	index@(_ZN7cutlass13device_kernelIN5flash11enable_sm90INS1_16FlashAttnFwdSm90INS1_25CollectiveMainloopFwdSm90ILi2EN4cute5tupleIJNS5_1CILi1EEES8_S8_EEENS6_IJNS7_ILi192EEENS7_ILi160EEENS7_ILi64EEEEEELi64ENS_12float_e4m3_tEfNS_4arch4Sm90ELb0ELb0ELb1ELb1ELb0ELb0ELb0ELb1ELb1ELb0ELb0ELb0EEENS1_21CollectiveEpilogueFwdINS6_IJSA_SC_SB_EEES9_NS_10bfloat16_tESG_Li384ELb1ELb0ELb0ELb1EEENS1_36VarlenDynamicPersistentTileSchedulerILi192ELi160ELi384ELi128ELb0ELb0ELb1ELb0ELb1ELb1EEEEEEEEEvNT_6ParamsE)
        /*00b0*/ 	.word	0x00000004


	//----- nvinfo : EIATTR_FRAME_SIZE
	.align		4
.L_40:
        /*00b4*/ 	.byte	0x04, 0x11
        /*00b6*/ 	.short	(.L_42 - .L_41)
	.align		4
.L_41:
        /*00b8*/ 	.word	index@(_ZN7cutlass13device_kernelIN5flash11enable_sm90INS1_16FlashAttnFwdSm90INS1_25CollectiveMainloopFwdSm90ILi2EN4cute5tupleIJNS5_1CILi1EEES8_S8_EEENS6_IJNS7_ILi192EEENS7_ILi160EEENS7_ILi64EEEEEELi64ENS_12float_e4m3_tEfNS_4arch4Sm90ELb0ELb0ELb1ELb1ELb0ELb0ELb0ELb1ELb1ELb0ELb0ELb0EEENS1_21CollectiveEpilogueFwdINS6_IJSA_SC_SB_EEES9_NS_10bfloat16_tESG_Li384ELb1ELb0ELb0ELb1EEENS1_36VarlenDynamicPersistentTileSchedulerILi192ELi160ELi384ELi128ELb0ELb0ELb1ELb0ELb1ELb1EEEEEEEEEvNT_6ParamsE)
        /*00bc*/ 	.word	0x00000000


	//----- nvinfo : EIATTR_REGCOUNT
	.align		4
.L_42:
        /*00c0*/ 	.byte	0x04, 0x2f
        /*00c2*/ 	.short	(.L_44 - .L_43)
	.align		4
.L_43:
        /*00c4*/ 	.word	index@(_ZN7cutlass13device_kernelIN5flash11enable_sm90INS1_16FlashAttnFwdSm90INS1_25CollectiveMainloopFwdSm90ILi2EN4cute5tupleIJNS5_1CILi1EEES8_S8_EEENS6_IJNS7_ILi192EEENS7_ILi160EEENS7_ILi64EEEEEELi64ENS_12float_e4m3_tEfNS_4arch4Sm90ELb0ELb0ELb1ELb0ELb0ELb0ELb0ELb1ELb1ELb0ELb0ELb0EEENS1_21CollectiveEpilogueFwdINS6_IJSA_SC_SB_EEES9_NS_10bfloat16_tESG_Li384ELb0ELb0ELb0ELb1EEENS1_29StaticPersistentTileSchedulerILb0EEEEEEEEEvNT_6ParamsE)
        /*00c8*/ 	.word	0x00000004


	//----- nvinfo : EIATTR_FRAME_SIZE
	.align		4
.L_44:
        /*00cc*/ 	.byte	0x04, 0x11
        /*00ce*/ 	.short	(.L_46 - .L_45)
	.align		4
.L_45:
        /*00d0*/ 	.word	index@(_ZN7cutlass13device_kernelIN5flash11enable_sm90INS1_16FlashAttnFwdSm90INS1_25CollectiveMainloopFwdSm90ILi2EN4cute5tupleIJNS5_1CILi1EEES8_S8_EEENS6_IJNS7_ILi192EEENS7_ILi160EEENS7_ILi64EEEEEELi64ENS_12float_e4m3_tEfNS_4arch4Sm90ELb0ELb0ELb1ELb0ELb0ELb0ELb0ELb1ELb1ELb0ELb0ELb0EEENS1_21CollectiveEpilogueFwdINS6_IJSA_SC_SB_EEES9_NS_10bfloat16_tESG_Li384ELb0ELb0ELb0ELb1EEENS1_29StaticPersistentTileSchedulerILb0EEEEEEEEEvNT_6ParamsE)
        /*00d4*/ 	.word	0x00000000


	//----- nvinfo : EIATTR_MIN_STACK_SIZE
	.align		4
.L_46:
        /*00d8*/ 	.byte	0x04, 0x12
        /*00da*/ 	.short	(.L_48 - .L_47)
	.align		4
.L_47:
        /*00dc*/ 	.word	index@(_ZN7cutlass13device_kernelIN5flash11enable_sm90INS1_16FlashAttnFwdSm90INS1_25CollectiveMainloopFwdSm90ILi2EN4cute5tupleIJNS5_1CILi1EEES8_S8_EEENS6_IJNS7_ILi192EEENS7_ILi160EEENS7_ILi64EEEEEELi64ENS_12float_e4m3_tEfNS_4arch4Sm90ELb0ELb0ELb1ELb0ELb0ELb0ELb0ELb1ELb1ELb0ELb0ELb0EEENS1_21CollectiveEpilogueFwdINS6_IJSA_SC_SB_EEES9_NS_10bfloat16_tESG_Li384ELb0ELb0ELb0ELb1EEENS1_29StaticPersistentTileSchedulerILb0EEEEEEEEEvNT_6ParamsE)
        /*00e0*/ 	.word	0x00000000


	//----- nvinfo : EIATTR_MIN_STACK_SIZE
	.align		4
.L_48:
        /*00e4*/ 	.byte	0x04, 0x12
        /*00e6*/ 	.short	(.L_50 - .L_49)
	.align		4
.L_49:
        /*00e8*/ 	.word	index@(_ZN7cutlass13device_kernelIN5flash11enable_sm90INS1_16FlashAttnFwdSm90INS1_25CollectiveMainloopFwdSm90ILi2EN4cute5tupleIJNS5_1CILi1EEES8_S8_EEENS6_IJNS7_ILi192EEENS7_ILi160EEENS7_ILi64EEEEEELi64ENS_12float_e4m3_tEfNS_4arch4Sm90ELb0ELb0ELb1ELb1ELb0ELb0ELb0ELb1ELb1ELb0ELb0ELb0EEENS1_21CollectiveEpilogueFwdINS6_IJSA_SC_SB_EEES9_NS_10bfloat16_tESG_Li384ELb1ELb0ELb0ELb1EEENS1_36VarlenDynamicPersistentTileSchedulerILi192ELi160ELi384ELi128ELb0ELb0ELb1ELb0ELb1ELb1EEEEEEEEEvNT_6ParamsE)
        /*00ec*/ 	.word	0x00000000


	//----- nvinfo : EIATTR_MIN_STACK_SIZE
	.align		4
.L_50:
        /*00f0*/ 	.byte	0x04, 0x12
        /*00f2*/ 	.short	(.L_52 - .L_51)
	.align		4
.L_51:
        /*00f4*/ 	.word	index@(_ZN7cutlass13device_kernelIN5flash11enable_sm90INS1_16FlashAttnFwdSm90INS1_25CollectiveMainloopFwdSm90ILi2EN4cute5tupleIJNS5_1CILi1EEES8_S8_EEENS6_IJNS7_ILi192EEENS7_ILi160EEENS7_ILi64EEEEEELi64ENS_12float_e4m3_tEfNS_4arch4Sm90ELb0ELb0ELb1ELb1ELb0ELb1ELb0ELb1ELb1ELb0ELb0ELb0EEENS1_21CollectiveEpilogueFwdINS6_IJSA_SC_SB_EEES9_NS_10bfloat16_tESG_Li384ELb1ELb0ELb0ELb1EEENS1_36VarlenDynamicPersistentTileSchedulerILi192ELi160ELi384ELi128ELb0ELb0ELb1ELb0ELb1ELb1EEEEEEEEEvNT_6ParamsE)
        /*00f8*/ 	.word	0x00000000


	//----- nvinfo : EIATTR_MIN_STACK_SIZE
	.align		4
.L_52:
        /*00fc*/ 	.byte	0x04, 0x12
        /*00fe*/ 	.short	(.L_54 - .L_53)
	.align		4
.L_53:
        /*0100*/ 	.word	index@(_ZN7cutlass13device_kernelIN5flash11enable_sm90INS1_16FlashAttnFwdSm90INS1_25CollectiveMainloopFwdSm90ILi2EN4cute5tupleIJNS5_1CILi1EEES8_S8_EEENS6_IJNS7_ILi192EEENS7_ILi160EEENS7_ILi64EEEEEELi64ENS_12float_e4m3_tEfNS_4arch4Sm90ELb0ELb1ELb1ELb0ELb0ELb0ELb0ELb1ELb1ELb0ELb0ELb0EEENS1_21CollectiveEpilogueFwdINS6_IJSA_SC_SB_EEES9_NS_10bfloat16_tESG_Li384ELb0ELb0ELb0ELb1EEENS1_30DynamicPersistentTileSchedulerILi384ELi128ELb0ELb0ELb1EEEEEEEEEvNT_6ParamsE)
        /*0104*/ 	.word	0x00000000


	//----- nvinfo : EIATTR_MIN_STACK_SIZE
	.align		4
.L_54:
        /*0108*/ 	.byte	0x04, 0x12
        /*010a*/ 	.short	(.L_56 - .L_55)
	.align		4
.L_55:
        /*010c*/ 	.word	index@(_ZN7cutlass13device_kernelIN5flash11enable_sm90INS1_16FlashAttnFwdSm90INS1_25CollectiveMainloopFwdSm90ILi2EN4cute5tupleIJNS5_1CILi1EEES8_S8_EEENS6_IJNS7_ILi192EEENS7_ILi160EEENS7_ILi64EEEEEELi64ENS_12float_e4m3_tEfNS_4arch4Sm90ELb0ELb1ELb1ELb1ELb0ELb0ELb0ELb1ELb1ELb0ELb0ELb0EEENS1_21CollectiveEpilogueFwdINS6_IJSA_SC_SB_EEES9_NS_10bfloat16_tESG_Li384ELb1ELb0ELb0ELb1EEENS1_36VarlenDynamicPersistentTileSchedulerILi192ELi160ELi384ELi128ELb0ELb0ELb1ELb1ELb0ELb1EEEEEEEEEvNT_6ParamsE)
        /*0110*/ 	.word	0x00000000


	//----- nvinfo : EIATTR_MIN_STACK_SIZE
	.align		4
.L_56:
        /*0114*/ 	.byte	0x04, 0x12
        /*0116*/ 	.short	(.L_58 - .L_57)
	.align		4
.L_57:
        /*0118*/ 	.word	index@(_ZN7cutlass13device_kernelIN5flash11enable_sm90INS1_16FlashAttnFwdSm90INS1_25CollectiveMainloopFwdSm90ILi2EN4cute5tupleIJNS5_1CILi1EEES8_S8_EEENS6_IJNS7_ILi192EEENS7_ILi160EEENS7_ILi64EEEEEELi64ENS_12float_e4m3_tEfNS_4arch4Sm90ELb0ELb1ELb1ELb1ELb0ELb1ELb0ELb1ELb1ELb0ELb0ELb0EEENS1_21CollectiveEpilogueFwdINS6_IJSA_SC_SB_EEES9_NS_10bfloat16_tESG_Li384ELb1ELb0ELb0ELb1EEENS1_36VarlenDynamicPersistentTileSchedulerILi192ELi160ELi384ELi128ELb0ELb0ELb1ELb1ELb0ELb1EEEEEEEEEvNT_6ParamsE)
        /*011c*/ 	.word	0x00000000


	//----- nvinfo : EIATTR_MIN_STACK_SIZE
	.align		4
.L_58:
        /*0120*/ 	.byte	0x04, 0x12
        /*0122*/ 	.short	(.L_60 - .L_59)
	.align		4
.L_59:
        /*0124*/ 	.word	index@(_ZN7cutlass13device_kernelIN5flash11enable_sm90INS1_16FlashAttnFwdSm90INS1_25CollectiveMainloopFwdSm90ILi2EN4cute5tupleIJNS5_1CILi1EEES8_S8_EEENS6_IJNS7_ILi192EEENS7_ILi160EEENS7_ILi64EEEEEELi64ENS_12float_e4m3_tEfNS_4arch4Sm90ELb1ELb0ELb1ELb0ELb0ELb0ELb0ELb1ELb1ELb0ELb0ELb0EEENS1_21CollectiveEpilogueFwdINS6_IJSA_SC_SB_EEES9_NS_10bfloat16_tESG_Li384ELb0ELb0ELb0ELb1EEENS1_30DynamicPersistentTileSchedulerILi384ELi128ELb0ELb0ELb1EEEEEEEEEvNT_6ParamsE)
        /*0128*/ 	.word	0x00000000


	//----- nvinfo : EIATTR_MIN_STACK_SIZE
	.align		4
.L_60:
        /*012c*/ 	.byte	0x04, 0x12
        /*012e*/ 	.short	(.L_62 - .L_61)
	.align		4
.L_61:
        /*0130*/ 	.word	index@(_ZN7cutlass13device_kernelIN5flash11enable_sm90INS1_16FlashAttnFwdSm90INS1_25CollectiveMainloopFwdSm90ILi2EN4cute5tupleIJNS5_1CILi1EEES8_S8_EEENS6_IJNS7_ILi192EEENS7_ILi160EEENS7_ILi64EEEEEELi64ENS_12float_e4m3_tEfNS_4arch4Sm90ELb1ELb0ELb1ELb1ELb0ELb0ELb0ELb1ELb1ELb0ELb0ELb0EEENS1_21CollectiveEpilogueFwdINS6_IJSA_SC_SB_EEES9_NS_10bfloat16_tESG_Li384ELb1ELb0ELb0ELb1EEENS1_36VarlenDynamicPersistentTileSchedulerILi192ELi160ELi384ELi128ELb0ELb0ELb1ELb1ELb1ELb1EEEEEEEEEvNT_6ParamsE)
        /*0134*/ 	.word	0x00000000


	//----- nvinfo : EIATTR_MIN_STACK_SIZE
	.align		4
.L_62:
        /*0138*/ 	.byte	0x04, 0x12
        /*013a*/ 	.short	(.L_64 - .L_63)
	.align		4
.L_63:
        /*013c*/ 	.word	index@(_ZN7cutlass13device_kernelIN5flash11enable_sm90INS1_16FlashAttnFwdSm90INS1_25CollectiveMainloopFwdSm90ILi2EN4cute5tupleIJNS5_1CILi1EEES8_S8_EEENS6_IJNS7_ILi192EEENS7_ILi160EEENS7_ILi64EEEEEELi64ENS_12float_e4m3_tEfNS_4arch4Sm90ELb1ELb0ELb1ELb1ELb0ELb1ELb0ELb1ELb1ELb0ELb0ELb0EEENS1_21CollectiveEpilogueFwdINS6_IJSA_SC_SB_EEES9_NS_10bfloat16_tESG_Li384ELb1ELb0ELb0ELb1EEENS1_36VarlenDynamicPersistentTileSchedulerILi192ELi160ELi384ELi128ELb0ELb0ELb1ELb1ELb1ELb1EEEEEEEEEvNT_6ParamsE)
        /*0140*/ 	.word	0x00000000
.L_64:


//--------------------- .nv.compat                --------------------------
	.section	.nv.compat,"",@"SHT_CUDA_COMPAT_INFO"
	.align	4
        /*0000*/ 	.byte	0x02, 0x09, 0x01, 0x00, 0x02, 0x02, 0x01, 0x00, 0x02, 0x05, 0x05, 0x00, 0x03, 0x07, 0x01, 0x01
        /*0010*/ 	.byte	0x02, 0x03, 0x00, 0x00, 0x02, 0x06, 0x01, 0x00, 0x04, 0x0b, 0x08, 0x00, 0x00, 0x00, 0x00, 0x00
        /*0020*/ 	.byte	0x00, 0x00, 0x00, 0x00


//--------------------- .nv.info._ZN7cutlass13device_kernelIN5flash11enable_sm90INS1_16FlashAttnFwdSm90INS1_25CollectiveMainloopFwdSm90ILi2EN4cute5tupleIJNS5_1CILi1EEES8_S8_EEENS6_IJNS7_ILi192EEENS7_ILi160EEENS7_ILi64EEEEEELi64ENS_12float_e4m3_tEfNS_4arch4Sm90ELb0ELb0ELb1ELb0ELb0ELb0ELb0ELb1ELb1ELb0ELb0ELb0EEENS1_21CollectiveEpilogueFwdINS6_IJSA_SC_SB_EEES9_NS_10bfloat16_tESG_Li384ELb0ELb0ELb0ELb1EEENS1_29StaticPersistentTileSchedulerILb0EEEEEEEEEvNT_6ParamsE --------------------------
	.section	.nv.info._ZN7cutlass13device_kernelIN5flash11enable_sm90INS1_16FlashAttnFwdSm90INS1_25CollectiveMainloopFwdSm90ILi2EN4cute5tupleIJNS5_1CILi1EEES8_S8_EEENS6_IJNS7_ILi192EEENS7_ILi160EEENS7_ILi64EEEEEELi64ENS_12float_e4m3_tEfNS_4arch4Sm90ELb0ELb0ELb1ELb0ELb0ELb0ELb0ELb1ELb1ELb0ELb0ELb0EEENS1_21CollectiveEpilogueFwdINS6_IJSA_SC_SB_EEES9_NS_10bfloat16_tESG_Li384ELb0ELb0ELb0ELb1EEENS1_29StaticPersistentTileSchedulerILb0EEEEEEEEEvNT_6ParamsE,"",@"SHT_CUDA_INFO"
	.sectionflags	@""
	.align	4


	//----- nvinfo : EIATTR_CUDA_API_VERSION
	.align		4
        /*0000*/ 	.byte	0x04, 0x37
        /*0002*/ 	.short	(.L_66 - .L_65)
.L_65:
        /*0004*/ 	.word	0x00000082


	//----- nvinfo : EIATTR_KPARAM_INFO
	.align		4
.L_66:
        /*0008*/ 	.byte	0x04, 0x17
        /*000a*/ 	.short	(.L_68 - .L_67)
.L_67:
        /*000c*/ 	.word	0x00000000
        /*0010*/ 	.short	0x0000
        /*0012*/ 	.short	0x0000
        /*0014*/ 	.byte	0x00, 0xf0, 0x01, 0x2e


	//----- nvinfo : EIATTR_SPARSE_MMA_MASK
	.align		4
.L_68:
        /*0018*/ 	.byte	0x03, 0x50
        /*001a*/ 	.short	0x0000


	//----- nvinfo : EIATTR_MAXREG_COUNT
	.align		4
        /*001c*/ 	.byte	0x03, 0x1b
        /*001e*/ 	.short	0x0080


	//----- nvinfo : EIATTR_MERCURY_ISA_VERSION
	.align		4
        /*0020*/ 	.byte	0x03, 0x5f
        /*0022*/ 	.short	0x0101


	//----- nvinfo : EIATTR_VRC_CTA_INIT_COUNT
	.align		4
        /*0024*/ 	.byte	0x02, 0x4a
	.zero		1
	.zero		1


	//----- nvinfo : EIATTR_EXIT_INSTR_OFFSETS
	.align		4
        /*0028*/ 	.byte	0x04, 0x1c
        /*002a*/ 	.short	(.L_70 - .L_69)


	//   ....[0]....
.L_69:
        /*002c*/ 	.word	0x00000010


	//----- nvinfo : EIATTR_MAX_THREADS
	.align		4
.L_70:
        /*0030*/ 	.byte	0x04, 0x05
        /*0032*/ 	.short	(.L_72 - .L_71)
.L_71:
        /*0034*/ 	.word	0x00000200
        /*0038*/ 	.word	0x00000001
        /*003c*/ 	.word	0x00000001


	//----- nvinfo : EIATTR_CBANK_PARAM_SIZE
	.align		4
.L_72:
        /*0040*/ 	.byte	0x03, 0x19
        /*0042*/ 	.short	0x0b80


	//----- nvinfo : EIATTR_PARAM_CBANK
	.align		4
        /*0044*/ 	.byte	0x04, 0x0a
        /*0046*/ 	.short	(.L_74 - .L_73)
	.align		4
.L_73:
        /*0048*/ 	.word	index@(.nv.constant0._ZN7cutlass13device_kernelIN5flash11enable_sm90INS1_16FlashAttnFwdSm90INS1_25CollectiveMainloopFwdSm90ILi2EN4cute5tupleIJNS5_1CILi1EEES8_S8_EEENS6_IJNS7_ILi192EEENS7_ILi160EEENS7_ILi64EEEEEELi64ENS_12float_e4m3_tEfNS_4arch4Sm90ELb0ELb0ELb1ELb0ELb0ELb0ELb0ELb1ELb1ELb0ELb0ELb0EEENS1_21CollectiveEpilogueFwdINS6_IJSA_SC_SB_EEES9_NS_10bfloat16_tESG_Li384ELb0ELb0ELb0ELb1EEENS1_29StaticPersistentTileSchedulerILb0EEEEEEEEEvNT_6ParamsE)
        /*004c*/ 	.short	0x0380
        /*004e*/ 	.short	0x0b80


	//----- nvinfo : EIATTR_SW_WAR
	.align		4
.L_74:
        /*0050*/ 	.byte	0x04, 0x36
        /*0052*/ 	.short	(.L_76 - .L_75)
.L_75:
        /*0054*/ 	.word	0x00000008
.L_76:


//--------------------- .nv.info._ZN7cutlass13device_kernelIN5flash11enable_sm90INS1_16FlashAttnFwdSm90INS1_25CollectiveMainloopFwdSm90ILi2EN4cute5tupleIJNS5_1CILi1EEES8_S8_EEENS6_IJNS7_ILi192EEENS7_ILi160EEENS7_ILi64EEEEEELi64ENS_12float_e4m3_tEfNS_4arch4Sm90ELb0ELb0ELb1ELb1ELb0ELb0ELb0ELb1ELb1ELb0ELb0ELb0EEENS1_21CollectiveEpilogueFwdINS6_IJSA_SC_SB_EEES9_NS_10bfloat16_tESG_Li384ELb1ELb0ELb0ELb1EEENS1_36VarlenDynamicPersistentTileSchedulerILi192ELi160ELi384ELi128ELb0ELb0ELb1ELb0ELb1ELb1EEEEEEEEEvNT_6ParamsE --------------------------
	.section	.nv.info._ZN7cutlass13device_kernelIN5flash11enable_sm90INS1_16FlashAttnFwdSm90INS1_25CollectiveMainloopFwdSm90ILi2EN4cute5tupleIJNS5_1CILi1EEES8_S8_EEENS6_IJNS7_ILi192EEENS7_ILi160EEENS7_ILi64EEEEEELi64ENS_12float_e4m3_tEfNS_4arch4Sm90ELb0ELb0ELb1ELb1ELb0ELb0ELb0ELb1ELb1ELb0ELb0ELb0EEENS1_21CollectiveEpilogueFwdINS6_IJSA_SC_SB_EEES9_NS_10bfloat16_tESG_Li384ELb1ELb0ELb0ELb1EEENS1_36VarlenDynamicPersistentTileSchedulerILi192ELi160ELi384ELi128ELb0ELb0ELb1ELb0ELb1ELb1EEEEEEEEEvNT_6ParamsE,"",@"SHT_CUDA_INFO"
	.sectionflags	@""
	.align	4


	//----- nvinfo : EIATTR_CUDA_API_VERSION
	.align		4
        /*0000*/ 	.byte	0x04, 0x37
        /*0002*/ 	.short	(.L_78 - .L_77)
.L_77:
        /*0004*/ 	.word	0x00000082


	//----- nvinfo : EIATTR_KPARAM_INFO
	.align		4
.L_78:
        /*0008*/ 	.byte	0x04, 0x17
        /*000a*/ 	.short	(.L_80 - .L_79)
.L_79:
        /*000c*/ 	.word	0x00000000
        /*0010*/ 	.short	0x0000
        /*0012*/ 	.short	0x0000
        /*0014*/ 	.byte	0x00, 0xf0, 0x01, 0x28


	//----- nvinfo : EIATTR_SPARSE_MMA_MASK
	.align		4
.L_80:
        /*0018*/ 	.byte	0x03, 0x50
        /*001a*/ 	.short	0x0000


	//----- nvinfo : EIATTR_MAXREG_COUNT
	.align		4
        /*001c*/ 	.byte	0x03, 0x1b
        /*001e*/ 	.short	0x0080


	//----- nvinfo : EIATTR_MERCURY_ISA_VERSION
	.align		4
        /*0020*/ 	.byte	0x03, 0x5f
        /*0022*/ 	.short	0x0101


	//----- nvinfo : EIATTR_VRC_CTA_INIT_COUNT
	.align		4
        /*0024*/ 	.byte	0x02, 0x4a
	.zero		1
	.zero		1


	//----- nvinfo : EIATTR_EXIT_INSTR_OFFSETS
	.align		4
        /*0028*/ 	.byte	0x04, 0x1c
        /*002a*/ 	.short	(.L_82 - .L_81)


	//   ....[0]....
.L_81:
        /*002c*/ 	.word	0x00000010


	//----- nvinfo : EIATTR_MAX_THREADS
	.align		4
.L_82:
        /*0030*/ 	.byte	0x04, 0x05
        /*0032*/ 	.short	(.L_84 - .L_83)
.L_83:
        /*0034*/ 	.word	0x00000200
        /*0038*/ 	.word	0x00000001
        /*003c*/ 	.word	0x00000001


	//----- nvinfo : EIATTR_CBANK_PARAM_SIZE
	.align		4
.L_84:
        /*0040*/ 	.byte	0x03, 0x19
        /*0042*/ 	.short	0x0a00


	//----- nvinfo : EIATTR_PARAM_CBANK
	.align		4
        /*0044*/ 	.byte	0x04, 0x0a
        /*0046*/ 	.short	(.L_86 - .L_85)
	.align		4
.L_85:
        /*0048*/ 	.word	index@(.nv.constant0._ZN7cutlass13device_kernelIN5flash11enable_sm90INS1_16FlashAttnFwdSm90INS1_25CollectiveMainloopFwdSm90ILi2EN4cute5tupleIJNS5_1CILi1EEES8_S8_EEENS6_IJNS7_ILi192EEENS7_ILi160EEENS7_ILi64EEEEEELi64ENS_12float_e4m3_tEfNS_4arch4Sm90ELb0ELb0ELb1ELb1ELb0ELb0ELb0ELb1ELb1ELb0ELb0ELb0EEENS1_21CollectiveEpilogueFwdINS6_IJSA_SC_SB_EEES9_NS_10bfloat16_tESG_Li384ELb1ELb0ELb0ELb1EEENS1_36VarlenDynamicPersistentTileSchedulerILi192ELi160ELi384ELi128ELb0ELb0ELb1ELb0ELb1ELb1EEEEEEEEEvNT_6ParamsE)
        /*004c*/ 	.short	0x0380
        /*004e*/ 	.short	0x0a00


	//----- nvinfo : EIATTR_SW_WAR
	.align		4
.L_86:
        /*0050*/ 	.byte	0x04, 0x36
        /*0052*/ 	.short	(.L_88 - .L_87)
.L_87:
        /*0054*/ 	.word	0x00000008
.L_88:


//--------------------- .nv.info._ZN7cutlass13device_kernelIN5flash11enable_sm90INS1_16FlashAttnFwdSm90INS1_25CollectiveMainloopFwdSm90ILi2EN4cute5tupleIJNS5_1CILi1EEES8_S8_EEENS6_IJNS7_ILi192EEENS7_ILi160EEENS7_ILi64EEEEEELi64ENS_12float_e4m3_tEfNS_4arch4Sm90ELb0ELb0ELb1ELb1ELb0ELb1ELb0ELb1ELb1ELb0ELb0ELb0EEENS1_21CollectiveEpilogueFwdINS6_IJSA_SC_SB_EEES9_NS_10bfloat16_tESG_Li384ELb1ELb0ELb0ELb1EEENS1_36VarlenDynamicPersistentTileSchedulerILi192ELi160ELi384ELi128ELb0ELb0ELb1ELb0ELb1ELb1EEEEEEEEEvNT_6ParamsE --------------------------
	.section	.nv.info._ZN7cutlass13device_kernelIN5flash11enable_sm90INS1_16FlashAttnFwdSm90INS1_25CollectiveMainloopFwdSm90ILi2EN4cute5tupleIJNS5_1CILi1EEES8_S8_EEENS6_IJNS7_ILi192EEENS7_ILi160EEENS7_ILi64EEEEEELi64ENS_12float_e4m3_tEfNS_4arch4Sm90ELb0ELb0ELb1ELb1ELb0ELb1ELb0ELb1ELb1ELb0ELb0ELb0EEENS1_21CollectiveEpilogueFwdINS6_IJSA_SC_SB_EEES9_NS_10bfloat16_tESG_Li384ELb1ELb0ELb0ELb1EEENS1_36VarlenDynamicPersistentTileSchedulerILi192ELi160ELi384ELi128ELb0ELb0ELb1ELb0ELb1ELb1EEEEEEEEEvNT_6ParamsE,"",@"SHT_CUDA_INFO"
	.sectionflags	@""
	.align	4


	//----- nvinfo : EIATTR_CUDA_API_VERSION
	.align		4
        /*0000*/ 	.byte	0x04, 0x37
        /*0002*/ 	.short	(.L_90 - .L_89)
.L_89:
        /*0004*/ 	.word	0x00000082


	//----- nvinfo : EIATTR_KPARAM_INFO
	.align		4
.L_90:
        /*0008*/ 	.byte	0x04, 0x17
        /*000a*/ 	.short	(.L_92 - .L_91)
.L_91:
        /*000c*/ 	.word	0x00000000
        /*0010*/ 	.short	0x0000
        /*0012*/ 	.short	0x0000
        /*0014*/ 	.byte	0x00, 0xf0, 0x01, 0x28


	//----- nvinfo : EIATTR_SPARSE_MMA_MASK
	.align		4
.L_92:
        /*0018*/ 	.byte	0x03, 0x50
        /*001a*/ 	.short	0x0000


	//----- nvinfo : EIATTR_MAXREG_COUNT
	.align		4
        /*001c*/ 	.byte	0x03, 0x1b
        /*001e*/ 	.short	0x0080


	//----- nvinfo : EIATTR_MERCURY_ISA_VERSION
	.align		4
        /*0020*/ 	.byte	0x03, 0x5f
        /*0022*/ 	.short	0x0101


	//----- nvinfo : EIATTR_VRC_CTA_INIT_COUNT
	.align		4
        /*0024*/ 	.byte	0x02, 0x4a
	.zero		1
	.zero		1


	//----- nvinfo : EIATTR_EXIT_INSTR_OFFSETS
	.align		4
        /*0028*/ 	.byte	0x04, 0x1c
        /*002a*/ 	.short	(.L_94 - .L_93)


	//   ....[0]....
.L_93:
        /*002c*/ 	.word	0x00000010


	//----- nvinfo : EIATTR_MAX_THREADS
	.align		4
.L_94:
        /*0030*/ 	.byte	0x04, 0x05
        /*0032*/ 	.short	(.L_96 - .L_95)
.L_95:
        /*0034*/ 	.word	0x00000200
        /*0038*/ 	.word	0x00000001
        /*003c*/ 	.word	0x00000001


	//----- nvinfo : EIATTR_CBANK_PARAM_SIZE
	.align		4
.L_96:
        /*0040*/ 	.byte	0x03, 0x19
        /*0042*/ 	.short	0x0a00


	//----- nvinfo : EIATTR_PARAM_CBANK
	.align		4
        /*0044*/ 	.byte	0x04, 0x0a
        /*0046*/ 	.short	(.L_98 - .L_97)
	.align		4
.L_97:
        /*0048*/ 	.word	index@(.nv.constant0._ZN7cutlass13device_kernelIN5flash11enable_sm90INS1_16FlashAttnFwdSm90INS1_25CollectiveMainloopFwdSm90ILi2EN4cute5tupleIJNS5_1CILi1EEES8_S8_EEENS6_IJNS7_ILi192EEENS7_ILi160EEENS7_ILi64EEEEEELi64ENS_12float_e4m3_tEfNS_4arch4Sm90ELb0ELb0ELb1ELb1ELb0ELb1ELb0ELb1ELb1ELb0ELb0ELb0EEENS1_21CollectiveEpilogueFwdINS6_IJSA_SC_SB_EEES9_NS_10bfloat16_tESG_Li384ELb1ELb0ELb0ELb1EEENS1_36VarlenDynamicPersistentTileSchedulerILi192ELi160ELi384ELi128ELb0ELb0ELb1ELb0ELb1ELb1EEEEEEEEEvNT_6ParamsE)
        /*004c*/ 	.short	0x0380
        /*004e*/ 	.short	0x0a00


	//----- nvinfo : EIATTR_SW_WAR
	.align		4
.L_98:
        /*0050*/ 	.byte	0x04, 0x36
        /*0052*/ 	.short	(.L_100 - .L_99)
.L_99:
        /*0054*/ 	.word	0x00000008
.L_100:


//--------------------- .nv.info._ZN7cutlass13device_kernelIN5flash11enable_sm90INS1_16FlashAttnFwdSm90INS1_25CollectiveMainloopFwdSm90ILi2EN4cute5tupleIJNS5_1CILi1EEES8_S8_EEENS6_IJNS7_ILi192EEENS7_ILi160EEENS7_ILi64EEEEEELi64ENS_12float_e4m3_tEfNS_4arch4Sm90ELb0ELb1ELb1ELb0ELb0ELb0ELb0ELb1ELb1ELb0ELb0ELb0EEENS1_21CollectiveEpilogueFwdINS6_IJSA_SC_SB_EEES9_NS_10bfloat16_tESG_Li384ELb0ELb0ELb0ELb1EEENS1_30DynamicPersistentTileSchedulerILi384ELi128ELb0ELb0ELb1EEEEEEEEEvNT_6ParamsE --------------------------
	.section	.nv.info._ZN7cutlass13device_kernelIN5flash11enable_sm90INS1_16FlashAttnFwdSm90INS1_25CollectiveMainloopFwdSm90ILi2EN4cute5tupleIJNS5_1CILi1EEES8_S8_EEENS6_IJNS7_ILi192EEENS7_ILi160EEENS7_ILi64EEEEEELi64ENS_12float_e4m3_tEfNS_4arch4Sm90ELb0ELb1ELb1ELb0ELb0ELb0ELb0ELb1ELb1ELb0ELb0ELb0EEENS1_21CollectiveEpilogueFwdINS6_IJSA_SC_SB_EEES9_NS_10bfloat16_tESG_Li384ELb0ELb0ELb0ELb1EEENS1_30DynamicPersistentTileSchedulerILi384ELi128ELb0ELb0ELb1EEEEEEEEEvNT_6ParamsE,"",@"SHT_CUDA_INFO"
	.sectionflags	@""
	.align	4


	//----- nvinfo : EIATTR_CUDA_API_VERSION
	.align		4
        /*0000*/ 	.byte	0x04, 0x37
        /*0002*/ 	.short	(.L_102 - .L_101)
.L_101:
        /*0004*/ 	.word	0x00000082


	//----- nvinfo : EIATTR_KPARAM_INFO
	.align		4
.L_102:
        /*0008*/ 	.byte	0x04, 0x17
        /*000a*/ 	.short	(.L_104 - .L_103)
.L_103:
        /*000c*/ 	.word	0x00000000
        /*0010*/ 	.short	0x0000
        /*0012*/ 	.short	0x0000
        /*0014*/ 	.byte	0x00, 0xf0, 0x01, 0x2e


	//----- nvinfo : EIATTR_SPARSE_MMA_MASK
	.align		4
.L_104:
        /*0018*/ 	.byte	0x03, 0x50
        /*001a*/ 	.short	0x0000


	//----- nvinfo : EIATTR_MAXREG_COUNT
	.align		4
        /*001c*/ 	.byte	0x03, 0x1b
        /*001e*/ 	.short	0x0080


	//----- nvinfo : EIATTR_MERCURY_ISA_VERSION
	.align		4
        /*0020*/ 	.byte	0x03, 0x5f
        /*0022*/ 	.short	0x0101


	//----- nvinfo : EIATTR_VRC_CTA_INIT_COUNT
	.align		4
        /*0024*/ 	.byte	0x02, 0x4a
	.zero		1
	.zero		1


	//----- nvinfo : EIATTR_EXIT_INSTR_OFFSETS
	.align		4
        /*0028*/ 	.byte	0x04, 0x1c
        /*002a*/ 	.short	(.L_106 - .L_105)


	//   ....[0]....
.L_105:
        /*002c*/ 	.word	0x00000010


	//----- nvinfo : EIATTR_MAX_THREADS
	.align		4
.L_106:
        /*0030*/ 	.byte	0x04, 0x05
        /*0032*/ 	.short	(.L_108 - .L_107)
.L_107:
        /*0034*/ 	.word	0x00000200
        /*0038*/ 	.word	0x00000001
        /*003c*/ 	.word	0x00000001


	//----- nvinfo : EIATTR_CBANK_PARAM_SIZE
	.align		4
.L_108:
        /*0040*/ 	.byte	0x03, 0x19
        /*0042*/ 	.short	0x0b80


	//----- nvinfo : EIATTR_PARAM_CBANK
	.align		4
        /*0044*/ 	.byte	0x04, 0x0a
        /*0046*/ 	.short	(.L_110 - .L_109)
	.align		4
.L_109:
        /*0048*/ 	.word	index@(.nv.constant0._ZN7cutlass13device_kernelIN5flash11enable_sm90INS1_16FlashAttnFwdSm90INS1_25CollectiveMainloopFwdSm90ILi2EN4cute5tupleIJNS5_1CILi1EEES8_S8_EEENS6_IJNS7_ILi192EEENS7_ILi160EEENS7_ILi64EEEEEELi64ENS_12float_e4m3_tEfNS_4arch4Sm90ELb0ELb1ELb1ELb0ELb0ELb0ELb0ELb1ELb1ELb0ELb0ELb0EEENS1_21CollectiveEpilogueFwdINS6_IJSA_SC_SB_EEES9_NS_10bfloat16_tESG_Li384ELb0ELb0ELb0ELb1EEENS1_30DynamicPersistentTileSchedulerILi384ELi128ELb0ELb0ELb1EEEEEEEEEvNT_6ParamsE)
        /*004c*/ 	.short	0x0380
        /*004e*/ 	.short	0x0b80


	//----- nvinfo : EIATTR_SW_WAR
	.align		4
.L_110:
        /*0050*/ 	.byte	0x04, 0x36
        /*0052*/ 	.short	(.L_112 - .L_111)
.L_111:
        /*0054*/ 	.word	0x00000008
.L_112:


//--------------------- .nv.info._ZN7cutlass13device_kernelIN5flash11enable_sm90INS1_16FlashAttnFwdSm90INS1_25CollectiveMainloopFwdSm90ILi2EN4cute5tupleIJNS5_1CILi1EEES8_S8_EEENS6_IJNS7_ILi192EEENS7_ILi160EEENS7_ILi64EEEEEELi64ENS_12float_e4m3_tEfNS_4arch4Sm90ELb0ELb1ELb1ELb1ELb0ELb0ELb0ELb1ELb1ELb0ELb0ELb0EEENS1_21CollectiveEpilogueFwdINS6_IJSA_SC_SB_EEES9_NS_10bfloat16_tESG_Li384ELb1ELb0ELb0ELb1EEENS1_36VarlenDynamicPersistentTileSchedulerILi192ELi160ELi384ELi128ELb0ELb0ELb1ELb1ELb0ELb1EEEEEEEEEvNT_6ParamsE --------------------------
	.section	.nv.info._ZN7cutlass13device_kernelIN5flash11enable_sm90INS1_16FlashAttnFwdSm90INS1_25CollectiveMainloopFwdSm90ILi2EN4cute5tupleIJNS5_1CILi1EEES8_S8_EEENS6_IJNS7_ILi192EEENS7_ILi160EEENS7_ILi64EEEEEELi64ENS_12float_e4m3_tEfNS_4arch4Sm90ELb0ELb1ELb1ELb1ELb0ELb0ELb0ELb1ELb1ELb0ELb0ELb0EEENS1_21CollectiveEpilogueFwdINS6_IJSA_SC_SB_EEES9_NS_10bfloat16_tESG_Li384ELb1ELb0ELb0ELb1EEENS1_36VarlenDynamicPersistentTileSchedulerILi192ELi160ELi384ELi128ELb0ELb0ELb1ELb1ELb0ELb1EEEEEEEEEvNT_6ParamsE,"",@"SHT_CUDA_INFO"
	.sectionflags	@""
	.align	4


	//----- nvinfo : EIATTR_CUDA_API_VERSION
	.align		4
        /*0000*/ 	.byte	0x04, 0x37
        /*0002*/ 	.short	(.L_114 - .L_113)
.L_113:
        /*0004*/ 	.word	0x00000082


	//----- nvinfo : EIATTR_KPARAM_INFO
	.align		4
.L_114:
        /*0008*/ 	.byte	0x04, 0x17
        /*000a*/ 	.short	(.L_116 - .L_115)
.L_115:
        /*000c*/ 	.word	0x00000000
        /*0010*/ 	.short	0x0000
        /*0012*/ 	.short	0x0000
        /*0014*/ 	.byte	0x00, 0xf0, 0x01, 0x28


	//----- nvinfo : EIATTR_SPARSE_MMA_MASK
	.align		4
.L_116:
        /*0018*/ 	.byte	0x03, 0x50
        /*001a*/ 	.short	0x0000


	//----- nvinfo : EIATTR_MAXREG_COUNT
	.align		4
        /*001c*/ 	.byte	0x03, 0x1b
        /*001e*/ 	.short	0x0080


	//----- nvinfo : EIATTR_MERCURY_ISA_VERSION
	.align		4
        /*0020*/ 	.byte	0x03, 0x5f
        /*0022*/ 	.short	0x0101


	//----- nvinfo : EIATTR_VRC_CTA_INIT_COUNT
	.align		4
        /*0024*/ 	.byte	0x02, 0x4a
	.zero		1
	.zero		1


	//----- nvinfo : EIATTR_EXIT_INSTR_OFFSETS
	.align		4
        /*0028*/ 	.byte	0x04, 0x1c
        /*002a*/ 	.short	(.L_118 - .L_117)


	//   ....[0]....
.L_117:
        /*002c*/ 	.word	0x00000010


	//----- nvinfo : EIATTR_MAX_THREADS
	.align		4
.L_118:
        /*0030*/ 	.byte	0x04, 0x05
        /*0032*/ 	.short	(.L_120 - .L_119)
.L_119:
        /*0034*/ 	.word	0x00000200
        /*0038*/ 	.word	0x00000001
        /*003c*/ 	.word	0x00000001


	//----- nvinfo : EIATTR_CBANK_PARAM_SIZE
	.align		4
.L_120:
        /*0040*/ 	.byte	0x03, 0x19
        /*0042*/ 	.short	0x0a00


	//----- nvinfo : EIATTR_PARAM_CBANK
	.align		4
        /*0044*/ 	.byte	0x04, 0x0a
        /*0046*/ 	.short	(.L_122 - .L_121)
	.align		4
.L_121:
        /*0048*/ 	.word	index@(.nv.constant0._ZN7cutlass13device_kernelIN5flash11enable_sm90INS1_16FlashAttnFwdSm90INS1_25CollectiveMainloopFwdSm90ILi2EN4cute5tupleIJNS5_1CILi1EEES8_S8_EEENS6_IJNS7_ILi192EEENS7_ILi160EEENS7_ILi64EEEEEELi64ENS_12float_e4m3_tEfNS_4arch4Sm90ELb0ELb1ELb1ELb1ELb0ELb0ELb0ELb1ELb1ELb0ELb0ELb0EEENS1_21CollectiveEpilogueFwdINS6_IJSA_SC_SB_EEES9_NS_10bfloat16_tESG_Li384ELb1ELb0ELb0ELb1EEENS1_36VarlenDynamicPersistentTileSchedulerILi192ELi160ELi384ELi128ELb0ELb0ELb1ELb1ELb0ELb1EEEEEEEEEvNT_6ParamsE)
        /*004c*/ 	.short	0x0380
        /*004e*/ 	.short	0x0a00


	//----- nvinfo : EIATTR_SW_WAR
	.align		4
.L_122:
        /*0050*/ 	.byte	0x04, 0x36
        /*0052*/ 	.short	(.L_124 - .L_123)
.L_123:
        /*0054*/ 	.word	0x00000008
.L_124:


//--------------------- .nv.info._ZN7cutlass13device_kernelIN5flash11enable_sm90INS1_16FlashAttnFwdSm90INS1_25CollectiveMainloopFwdSm90ILi2EN4cute5tupleIJNS5_1CILi1EEES8_S8_EEENS6_IJNS7_ILi192EEENS7_ILi160EEENS7_ILi64EEEEEELi64ENS_12float_e4m3_tEfNS_4arch4Sm90ELb0ELb1ELb1ELb1ELb0ELb1ELb0ELb1ELb1ELb0ELb0ELb0EEENS1_21CollectiveEpilogueFwdINS6_IJSA_SC_SB_EEES9_NS_10bfloat16_tESG_Li384ELb1ELb0ELb0ELb1EEENS1_36VarlenDynamicPersistentTileSchedulerILi192ELi160ELi384ELi128ELb0ELb0ELb1ELb1ELb0ELb1EEEEEEEEEvNT_6ParamsE --------------------------
	.section	.nv.info._ZN7cutlass13device_kernelIN5flash11enable_sm90INS1_16FlashAttnFwdSm90INS1_25CollectiveMainloopFwdSm90ILi2EN4cute5tupleIJNS5_1CILi1EEES8_S8_EEENS6_IJNS7_ILi192EEENS7_ILi160EEENS7_ILi64EEEEEELi64ENS_12float_e4m3_tEfNS_4arch4Sm90ELb0ELb1ELb1ELb1ELb0ELb1ELb0ELb1ELb1ELb0ELb0ELb0EEENS1_21CollectiveEpilogueFwdINS6_IJSA_SC_SB_EEES9_NS_10bfloat16_tESG_Li384ELb1ELb0ELb0ELb1EEENS1_36VarlenDynamicPersistentTileSchedulerILi192ELi160ELi384ELi128ELb0ELb0ELb1ELb1ELb0ELb1EEEEEEEEEvNT_6ParamsE,"",@"SHT_CUDA_INFO"
	.sectionflags	@""
	.align	4


	//----- nvinfo : EIATTR_CUDA_API_VERSION
	.align		4
        /*0000*/ 	.byte	0x04, 0x37
        /*0002*/ 	.short	(.L_126 - .L_125)
.L_125:
        /*0004*/ 	.word	0x00000082


	//----- nvinfo : EIATTR_KPARAM_INFO
	.align		4
.L_126:
        /*0008*/ 	.byte	0x04, 0x17
        /*000a*/ 	.short	(.L_128 - .L_127)
.L_127:
        /*000c*/ 	.word	0x00000000
        /*0010*/ 	.short	0x0000
        /*0012*/ 	.short	0x0000
        /*0014*/ 	.byte	0x00, 0xf0, 0x01, 0x28


	//----- nvinfo : EIATTR_SPARSE_MMA_MASK
	.align		4
.L_128:
        /*0018*/ 	.byte	0x03, 0x50
        /*001a*/ 	.short	0x0000


	//----- nvinfo : EIATTR_MAXREG_COUNT
	.align		4
        /*001c*/ 	.byte	0x03, 0x1b
        /*001e*/ 	.short	0x0080


	//----- nvinfo : EIATTR_MERCURY_ISA_VERSION
	.align		4
        /*0020*/ 	.byte	0x03, 0x5f
        /*0022*/ 	.short	0x0101


	//----- nvinfo : EIATTR_VRC_CTA_INIT_COUNT
	.align		4
        /*0024*/ 	.byte	0x02, 0x4a
	.zero		1
	.zero		1


	//----- nvinfo : EIATTR_EXIT_INSTR_OFFSETS
	.align		4
        /*0028*/ 	.byte	0x04, 0x1c
        /*002a*/ 	.short	(.L_130 - .L_129)


	//   ....[0]....
.L_129:
        /*002c*/ 	.word	0x00000010


	//----- nvinfo : EIATTR_MAX_THREADS
	.align		4
.L_130:
        /*0030*/ 	.byte	0x04, 0x05
        /*0032*/ 	.short	(.L_132 - .L_131)
.L_131:
        /*0034*/ 	.word	0x00000200
        /*0038*/ 	.word	0x00000001
        /*003c*/ 	.word	0x00000001


	//----- nvinfo : EIATTR_CBANK_PARAM_SIZE
	.align		4
.L_132:
        /*0040*/ 	.byte	0x03, 0x19
        /*0042*/ 	.short	0x0a00


	//----- nvinfo : EIATTR_PARAM_CBANK
	.align		4
        /*0044*/ 	.byte	0x04, 0x0a
        /*0046*/ 	.short	(.L_134 - .L_133)
	.align		4
.L_133:
        /*0048*/ 	.word	index@(.nv.constant0._ZN7cutlass13device_kernelIN5flash11enable_sm90INS1_16FlashAttnFwdSm90INS1_25CollectiveMainloopFwdSm90ILi2EN4cute5tupleIJNS5_1CILi1EEES8_S8_EEENS6_IJNS7_ILi192EEENS7_ILi160EEENS7_ILi64EEEEEELi64ENS_12float_e4m3_tEfNS_4arch4Sm90ELb0ELb1ELb1ELb1ELb0ELb1ELb0ELb1ELb1ELb0ELb0ELb0EEENS1_21CollectiveEpilogueFwdINS6_IJSA_SC_SB_EEES9_NS_10bfloat16_tESG_Li384ELb1ELb0ELb0ELb1EEENS1_36VarlenDynamicPersistentTileSchedulerILi192ELi160ELi384ELi128ELb0ELb0ELb1ELb1ELb0ELb1EEEEEEEEEvNT_6ParamsE)
        /*004c*/ 	.short	0x0380
        /*004e*/ 	.short	0x0a00


	//----- nvinfo : EIATTR_SW_WAR
	.align		4
.L_134:
        /*0050*/ 	.byte	0x04, 0x36
        /*0052*/ 	.short	(.L_136 - .L_135)
.L_135:
        /*0054*/ 	.word	0x00000008
.L_136:


//--------------------- .nv.info._ZN7cutlass13device_kernelIN5flash11enable_sm90INS1_16FlashAttnFwdSm90INS1_25CollectiveMainloopFwdSm90ILi2EN4cute5tupleIJNS5_1CILi1EEES8_S8_EEENS6_IJNS7_ILi192EEENS7_ILi160EEENS7_ILi64EEEEEELi64ENS_12float_e4m3_tEfNS_4arch4Sm90ELb1ELb0ELb1ELb0ELb0ELb0ELb0ELb1ELb1ELb0ELb0ELb0EEENS1_21CollectiveEpilogueFwdINS6_IJSA_SC_SB_EEES9_NS_10bfloat16_tESG_Li384ELb0ELb0ELb0ELb1EEENS1_30DynamicPersistentTileSchedulerILi384ELi128ELb0ELb0ELb1EEEEEEEEEvNT_6ParamsE --------------------------
	.section	.nv.info._ZN7cutlass13device_kernelIN5flash11enable_sm90INS1_16FlashAttnFwdSm90INS1_25CollectiveMainloopFwdSm90ILi2EN4cute5tupleIJNS5_1CILi1EEES8_S8_EEENS6_IJNS7_ILi192EEENS7_ILi160EEENS7_ILi64EEEEEELi64ENS_12float_e4m3_tEfNS_4arch4Sm90ELb1ELb0ELb1ELb0ELb0ELb0ELb0ELb1ELb1ELb0ELb0ELb0EEENS1_21CollectiveEpilogueFwdINS6_IJSA_SC_SB_EEES9_NS_10bfloat16_tESG_Li384ELb0ELb0ELb0ELb1EEENS1_30DynamicPersistentTileSchedulerILi384ELi128ELb0ELb0ELb1EEEEEEEEEvNT_6ParamsE,"",@"SHT_CUDA_INFO"
	.sectionflags	@""
	.align	4


	//----- nvinfo : EIATTR_CUDA_API_VERSION
	.align		4
        /*0000*/ 	.byte	0x04, 0x37
        /*0002*/ 	.short	(.L_138 - .L_137)
.L_137:
        /*0004*/ 	.word	0x00000082


	//----- nvinfo : EIATTR_KPARAM_INFO
	.align		4
.L_138:
        /*0008*/ 	.byte	0x04, 0x17
        /*000a*/ 	.short	(.L_140 - .L_139)
.L_139:
        /*000c*/ 	.word	0x00000000
        /*0010*/ 	.short	0x0000
        /*0012*/ 	.short	0x0000
        /*0014*/ 	.byte	0x00, 0xf0, 0x01, 0x2e


	//----- nvinfo : EIATTR_SPARSE_MMA_MASK
	.align		4
.L_140:
        /*0018*/ 	.byte	0x03, 0x50
        /*001a*/ 	.short	0x0000


	//----- nvinfo : EIATTR_MAXREG_COUNT
	.align		4
        /*001c*/ 	.byte	0x03, 0x1b
        /*001e*/ 	.short	0x0080


	//----- nvinfo : EIATTR_MERCURY_ISA_VERSION
	.align		4
        /*0020*/ 	.byte	0x03, 0x5f
        /*0022*/ 	.short	0x0101


	//----- nvinfo : EIATTR_VRC_CTA_INIT_COUNT
	.align		4
        /*0024*/ 	.byte	0x02, 0x4a
	.zero		1
	.zero		1


	//----- nvinfo : EIATTR_EXIT_INSTR_OFFSETS
	.align		4
        /*0028*/ 	.byte	0x04, 0x1c
        /*002a*/ 	.short	(.L_142 - .L_141)


	//   ....[0]....
.L_141:
        /*002c*/ 	.word	0x00000010


	//----- nvinfo : EIATTR_MAX_THREADS
	.align		4
.L_142:
        /*0030*/ 	.byte	0x04, 0x05
        /*0032*/ 	.short	(.L_144 - .L_143)
.L_143:
        /*0034*/ 	.word	0x00000200
        /*0038*/ 	.word	0x00000001
        /*003c*/ 	.word	0x00000001


	//----- nvinfo : EIATTR_CBANK_PARAM_SIZE
	.align		4
.L_144:
        /*0040*/ 	.byte	0x03, 0x19
        /*0042*/ 	.short	0x0b80


	//----- nvinfo : EIATTR_PARAM_CBANK
	.align		4
        /*0044*/ 	.byte	0x04, 0x0a
        /*0046*/ 	.short	(.L_146 - .L_145)
	.align		4
.L_145:
        /*0048*/ 	.word	index@(.nv.constant0._ZN7cutlass13device_kernelIN5flash11enable_sm90INS1_16FlashAttnFwdSm90INS1_25CollectiveMainloopFwdSm90ILi2EN4cute5tupleIJNS5_1CILi1EEES8_S8_EEENS6_IJNS7_ILi192EEENS7_ILi160EEENS7_ILi64EEEEEELi64ENS_12float_e4m3_tEfNS_4arch4Sm90ELb1ELb0ELb1ELb0ELb0ELb0ELb0ELb1ELb1ELb0ELb0ELb0EEENS1_21CollectiveEpilogueFwdINS6_IJSA_SC_SB_EEES9_NS_10bfloat16_tESG_Li384ELb0ELb0ELb0ELb1EEENS1_30DynamicPersistentTileSchedulerILi384ELi128ELb0ELb0ELb1EEEEEEEEEvNT_6ParamsE)
        /*004c*/ 	.short	0x0380
        /*004e*/ 	.short	0x0b80


	//----- nvinfo : EIATTR_SW_WAR
	.align		4
.L_146:
        /*0050*/ 	.byte	0x04, 0x36
        /*0052*/ 	.short	(.L_148 - .L_147)
.L_147:
        /*0054*/ 	.word	0x00000008
.L_148:


//--------------------- .nv.info._ZN7cutlass13device_kernelIN5flash11enable_sm90INS1_16FlashAttnFwdSm90INS1_25CollectiveMainloopFwdSm90ILi2EN4cute5tupleIJNS5_1CILi1EEES8_S8_EEENS6_IJNS7_ILi192EEENS7_ILi160EEENS7_ILi64EEEEEELi64ENS_12float_e4m3_tEfNS_4arch4Sm90ELb1ELb0ELb1ELb1ELb0ELb0ELb0ELb1ELb1ELb0ELb0ELb0EEENS1_21CollectiveEpilogueFwdINS6_IJSA_SC_SB_EEES9_NS_10bfloat16_tESG_Li384ELb1ELb0ELb0ELb1EEENS1_36VarlenDynamicPersistentTileSchedulerILi192ELi160ELi384ELi128ELb0ELb0ELb1ELb1ELb1ELb1EEEEEEEEEvNT_6ParamsE --------------------------
	.section	.nv.info._ZN7cutlass13device_kernelIN5flash11enable_sm90INS1_16FlashAttnFwdSm90INS1_25CollectiveMainloopFwdSm90ILi2EN4cute5tupleIJNS5_1CILi1EEES8_S8_EEENS6_IJNS7_ILi192EEENS7_ILi160EEENS7_ILi64EEEEEELi64ENS_12float_e4m3_tEfNS_4arch4Sm90ELb1ELb0ELb1ELb1ELb0ELb0ELb0ELb1ELb1ELb0ELb0ELb0EEENS1_21CollectiveEpilogueFwdINS6_IJSA_SC_SB_EEES9_NS_10bfloat16_tESG_Li384ELb1ELb0ELb0ELb1EEENS1_36VarlenDynamicPersistentTileSchedulerILi192ELi160ELi384ELi128ELb0ELb0ELb1ELb1ELb1ELb1EEEEEEEEEvNT_6ParamsE,"",@"SHT_CUDA_INFO"
	.sectionflags	@""
	.align	4


	//----- nvinfo : EIATTR_CUDA_API_VERSION
	.align		4
        /*0000*/ 	.byte	0x04, 0x37
        /*0002*/ 	.short	(.L_150 - .L_149)
.L_149:
        /*0004*/ 	.word	0x00000082


	//----- nvinfo : EIATTR_KPARAM_INFO
	.align		4
.L_150:
        /*0008*/ 	.byte	0x04, 0x17
        /*000a*/ 	.short	(.L_152 - .L_151)
.L_151:
        /*000c*/ 	.word	0x00000000
        /*0010*/ 	.short	0x0000
        /*0012*/ 	.short	0x0000
        /*0014*/ 	.byte	0x00, 0xf0, 0x01, 0x28


	//----- nvinfo : EIATTR_SPARSE_MMA_MASK
	.align		4
.L_152:
        /*0018*/ 	.byte	0x03, 0x50
        /*001a*/ 	.short	0x0000


	//----- nvinfo : EIATTR_MAXREG_COUNT
	.align		4
        /*001c*/ 	.byte	0x03, 0x1b
        /*001e*/ 	.short	0x0080


	//----- nvinfo : EIATTR_MERCURY_ISA_VERSION
	.align		4
        /*0020*/ 	.byte	0x03, 0x5f
        /*0022*/ 	.short	0x0101


	//----- nvinfo : EIATTR_VRC_CTA_INIT_COUNT
	.align		4
        /*0024*/ 	.byte	0x02, 0x4a
	.zero		1
	.zero		1


	//----- nvinfo : EIATTR_EXIT_INSTR_OFFSETS
	.align		4
        /*0028*/ 	.byte	0x04, 0x1c
        /*002a*/ 	.short	(.L_154 - .L_153)


	//   ....[0]....
.L_153:
        /*002c*/ 	.word	0x00000010


	//----- nvinfo : EIATTR_MAX_THREADS
	.align		4
.L_154:
        /*0030*/ 	.byte	0x04, 0x05
        /*0032*/ 	.short	(.L_156 - .L_155)
.L_155:
        /*0034*/ 	.word	0x00000200
        /*0038*/ 	.word	0x00000001
        /*003c*/ 	.word	0x00000001


	//----- nvinfo : EIATTR_CBANK_PARAM_SIZE
	.align		4
.L_156:
        /*0040*/ 	.byte	0x03, 0x19
        /*0042*/ 	.short	0x0a00


	//----- nvinfo : EIATTR_PARAM_CBANK
	.align		4
        /*0044*/ 	.byte	0x04, 0x0a
        /*0046*/ 	.short	(.L_158 - .L_157)
	.align		4
.L_157:
        /*0048*/ 	.word	index@(.nv.constant0._ZN7cutlass13device_kernelIN5flash11enable_sm90INS1_16FlashAttnFwdSm90INS1_25CollectiveMainloopFwdSm90ILi2EN4cute5tupleIJNS5_1CILi1EEES8_S8_EEENS6_IJNS7_ILi192EEENS7_ILi160EEENS7_ILi64EEEEEELi64ENS_12float_e4m3_tEfNS_4arch4Sm90ELb1ELb0ELb1ELb1ELb0ELb0ELb0ELb1ELb1ELb0ELb0ELb0EEENS1_21CollectiveEpilogueFwdINS6_IJSA_SC_SB_EEES9_NS_10bfloat16_tESG_Li384ELb1ELb0ELb0ELb1EEENS1_36VarlenDynamicPersistentTileSchedulerILi192ELi160ELi384ELi128ELb0ELb0ELb1ELb1ELb1ELb1EEEEEEEEEvNT_6ParamsE)
        /*004c*/ 	.short	0x0380
        /*004e*/ 	.short	0x0a00


	//----- nvinfo : EIATTR_SW_WAR
	.align		4
.L_158:
        /*0050*/ 	.byte	0x04, 0x36
        /*0052*/ 	.short	(.L_160 - .L_159)
.L_159:
        /*0054*/ 	.word	0x00000008
.L_160:


//--------------------- .nv.info._ZN7cutlass13device_kernelIN5flash11enable_sm90INS1_16FlashAttnFwdSm90INS1_25CollectiveMainloopFwdSm90ILi2EN4cute5tupleIJNS5_1CILi1EEES8_S8_EEENS6_IJNS7_ILi192EEENS7_ILi160EEENS7_ILi64EEEEEELi64ENS_12float_e4m3_tEfNS_4arch4Sm90ELb1ELb0ELb1ELb1ELb0ELb1ELb0ELb1ELb1ELb0ELb0ELb0EEENS1_21CollectiveEpilogueFwdINS6_IJSA_SC_SB_EEES9_NS_10bfloat16_tESG_Li384ELb1ELb0ELb0ELb1EEENS1_36VarlenDynamicPersistentTileSchedulerILi192ELi160ELi384ELi128ELb0ELb0ELb1ELb1ELb1ELb1EEEEEEEEEvNT_6ParamsE --------------------------
	.section	.nv.info._ZN7cutlass13device_kernelIN5flash11enable_sm90INS1_16FlashAttnFwdSm90INS1_25CollectiveMainloopFwdSm90ILi2EN4cute5tupleIJNS5_1CILi1EEES8_S8_EEENS6_IJNS7_ILi192EEENS7_ILi160EEENS7_ILi64EEEEEELi64ENS_12float_e4m3_tEfNS_4arch4Sm90ELb1ELb0ELb1ELb1ELb0ELb1ELb0ELb1ELb1ELb0ELb0ELb0EEENS1_21CollectiveEpilogueFwdINS6_IJSA_SC_SB_EEES9_NS_10bfloat16_tESG_Li384ELb1ELb0ELb0ELb1EEENS1_36VarlenDynamicPersistentTileSchedulerILi192ELi160ELi384ELi128ELb0ELb0ELb1ELb1ELb1ELb1EEEEEEEEEvNT_6ParamsE,"",@"SHT_CUDA_INFO"
	.sectionflags	@""
	.align	4


	//----- nvinfo : EIATTR_CUDA_API_VERSION
	.align		4
        /*0000*/ 	.byte	0x04, 0x37
        /*0002*/ 	.short	(.L_162 - .L_161)
.L_161:
        /*0004*/ 	.word	0x00000082


	//----- nvinfo : EIATTR_KPARAM_INFO
	.align		4
.L_162:
        /*0008*/ 	.byte	0x04, 0x17
        /*000a*/ 	.short	(.L_164 - .L_163)
.L_163:
        /*000c*/ 	.word	0x00000000
        /*0010*/ 	.short	0x0000
        /*0012*/ 	.short	0x0000
        /*0014*/ 	.byte	0x00, 0xf0, 0x01, 0x28


	//----- nvinfo : EIATTR_SPARSE_MMA_MASK
	.align		4
.L_164:
        /*0018*/ 	.byte	0x03, 0x50
        /*001a*/ 	.short	0x0000


	//----- nvinfo : EIATTR_MAXREG_COUNT
	.align		4
        /*001c*/ 	.byte	0x03, 0x1b
        /*001e*/ 	.short	0x0080


	//----- nvinfo : EIATTR_MERCURY_ISA_VERSION
	.align		4
        /*0020*/ 	.byte	0x03, 0x5f
        /*0022*/ 	.short	0x0101


	//----- nvinfo : EIATTR_VRC_CTA_INIT_COUNT
	.align		4
        /*0024*/ 	.byte	0x02, 0x4a
	.zero		1
	.zero		1


	//----- nvinfo : EIATTR_EXIT_INSTR_OFFSETS
	.align		4
        /*0028*/ 	.byte	0x04, 0x1c
        /*002a*/ 	.short	(.L_166 - .L_165)


	//   ....[0]....
.L_165:
        /*002c*/ 	.word	0x00000010


	//----- nvinfo : EIATTR_MAX_THREADS
	.align		4
.L_166:
        /*0030*/ 	.byte	0x04, 0x05
        /*0032*/ 	.short	(.L_168 - .L_167)
.L_167:
        /*0034*/ 	.word	0x00000200
        /*0038*/ 	.word	0x00000001
        /*003c*/ 	.word	0x00000001


	//----- nvinfo : EIATTR_CBANK_PARAM_SIZE
	.align		4
.L_168:
        /*0040*/ 	.byte	0x03, 0x19
        /*0042*/ 	.short	0x0a00


	//----- nvinfo : EIATTR_PARAM_CBANK
	.align		4
        /*0044*/ 	.byte	0x04, 0x0a
        /*0046*/ 	.short	(.L_170 - .L_169)
	.align		4
.L_169:
        /*0048*/ 	.word	index@(.nv.constant0._ZN7cutlass13device_kernelIN5flash11enable_sm90INS1_16FlashAttnFwdSm90INS1_25CollectiveMainloopFwdSm90ILi2EN4cute5tupleIJNS5_1CILi1EEES8_S8_EEENS6_IJNS7_ILi192EEENS7_ILi160EEENS7_ILi64EEEEEELi64ENS_12float_e4m3_tEfNS_4arch4Sm90ELb1ELb0ELb1ELb1ELb0ELb1ELb0ELb1ELb1ELb0ELb0ELb0EEENS1_21CollectiveEpilogueFwdINS6_IJSA_SC_SB_EEES9_NS_10bfloat16_tESG_Li384ELb1ELb0ELb0ELb1EEENS1_36VarlenDynamicPersistentTileSchedulerILi192ELi160ELi384ELi128ELb0ELb0ELb1ELb1ELb1ELb1EEEEEEEEEvNT_6ParamsE)
        /*004c*/ 	.short	0x0380
        /*004e*/ 	.short	0x0a00


	//----- nvinfo : EIATTR_SW_WAR
	.align		4
.L_170:
        /*0050*/ 	.byte	0x04, 0x36
        /*0052*/ 	.short	(.L_172 - .L_171)
.L_171:
        /*0054*/ 	.word	0x00000008
.L_172:


//--------------------- .nv.callgraph             --------------------------
	.section	.nv.callgraph,"",@"SHT_CUDA_CALLGRAPH"
	.align	4
	.sectionentsize	8
	.align		4
        /*0000*/ 	.word	0x00000000
	.align		4
        /*0004*/ 	.word	0xffffffff
	.align		4
        /*0008*/ 	.word	0x00000000
	.align		4
        /*000c*/ 	.word	0xfffffffe
	.align		4
        /*0010*/ 	.word	0x00000000
	.align		4
        /*0014*/ 	.word	0xfffffffd
	.align		4
        /*0018*/ 	.word	0x00000000
	.align		4
        /*001c*/ 	.word	0xfffffffc


//--------------------- .nv.constant4             --------------------------
	.section	.nv.constant4,"a",@progbits
	.align	8
	.align		8
.nv.constant4:
        /*0000*/ 	.dword	_ZN73_INTERNAL_95c1d04c_37_flash_fwd_hdim64_e4m3_softcap_sm90_cu_e763cb1e_32674cuda3std3__45__cpo5beginE
	.align		8
        /*0008*/ 	.dword	_ZN73_INTERNAL_95c1d04c_37_flash_fwd_hdim64_e4m3_softcap_sm90_cu_e763cb1e_32674cuda3std3__45__cpo3endE
	.align		8
        /*0010*/ 	.dword	_ZN73_INTERNAL_95c1d04c_37_flash_fwd_hdim64_e4m3_softcap_sm90_cu_e763cb1e_32674cuda3std3__45__cpo6cbeginE
	.align		8
        /*0018*/ 	.dword	_ZN73_INTERNAL_95c1d04c_37_flash_fwd_hdim64_e4m3_softcap_sm90_cu_e763cb1e_32674cuda3std3__45__cpo4cendE
	.align		8
        /*0020*/ 	.dword	_ZN73_INTERNAL_95c1d04c_37_flash_fwd_hdim64_e4m3_softcap_sm90_cu_e763cb1e_32674cuda3std3__475_GLOBAL__N__95c1d04c_37_flash_fwd_hdim64_e4m3_softcap_sm90_cu_e763cb1e_32676ignoreE
	.align		8
        /*0028*/ 	.dword	_ZN73_INTERNAL_95c1d04c_37_flash_fwd_hdim64_e4m3_softcap_sm90_cu_e763cb1e_32674cuda3std3__419piecewise_constructE
	.align		8
        /*0030*/ 	.dword	_ZN73_INTERNAL_95c1d04c_37_flash_fwd_hdim64_e4m3_softcap_sm90_cu_e763cb1e_32674cuda3std3__48in_placeE
	.align		8
        /*0038*/ 	.dword	_ZN73_INTERNAL_95c1d04c_37_flash_fwd_hdim64_e4m3_softcap_sm90_cu_e763cb1e_32674cuda3std6ranges3__45__cpo4swapE
	.align		8
        /*0040*/ 	.dword	_ZN73_INTERNAL_95c1d04c_37_flash_fwd_hdim64_e4m3_softcap_sm90_cu_e763cb1e_32674cuda3std6ranges3__45__cpo9iter_moveE
	.align		8
        /*0048*/ 	.dword	_ZN73_INTERNAL_95c1d04c_37_flash_fwd_hdim64_e4m3_softcap_sm90_cu_e763cb1e_32674cute7productE
	.align		8
        /*0050*/ 	.dword	_ZN73_INTERNAL_95c1d04c_37_flash_fwd_hdim64_e4m3_softcap_sm90_cu_e763cb1e_32674cute1_E


//--------------------- .text._ZN7cutlass13device_kernelIN5flash11enable_sm90INS1_16FlashAttnFwdSm90INS1_25CollectiveMainloopFwdSm90ILi2EN4cute5tupleIJNS5_1CILi1EEES8_S8_EEENS6_IJNS7_ILi192EEENS7_ILi160EEENS7_ILi64EEEEEELi64ENS_12float_e4m3_tEfNS_4arch4Sm90ELb0ELb0ELb1ELb0ELb0ELb0ELb0ELb1ELb1ELb0ELb0ELb0EEENS1_21CollectiveEpilogueFwdINS6_IJSA_SC_SB_EEES9_NS_10bfloat16_tESG_Li384ELb0ELb0ELb0ELb1EEENS1_29StaticPersistentTileSchedulerILb0EEEEEEEEEvNT_6ParamsE --------------------------
	.section	.text._ZN7cutlass13device_kernelIN5flash11enable_sm90INS1_16FlashAttnFwdSm90INS1_25CollectiveMainloopFwdSm90ILi2EN4cute5tupleIJNS5_1CILi1EEES8_S8_EEENS6_IJNS7_ILi192EEENS7_ILi160EEENS7_ILi64EEEEEELi64ENS_12float_e4m3_tEfNS_4arch4Sm90ELb0ELb0ELb1ELb0ELb0ELb0ELb0ELb1ELb1ELb0ELb0ELb0EEENS1_21CollectiveEpilogueFwdINS6_IJSA_SC_SB_EEES9_NS_10bfloat16_tESG_Li384ELb0ELb0ELb0ELb1EEENS1_29StaticPersistentTileSchedulerILb0EEEEEEEEEvNT_6ParamsE,"ax",@progbits
	.align	128
.text._ZN7cutlass13device_kernelIN5flash11enable_sm90INS1_16FlashAttnFwdSm90INS1_25CollectiveMainloopFwdSm90ILi2EN4cute5tupleIJNS5_1CILi1EEES8_S8_EEENS6_IJNS7_ILi192EEENS7_ILi160EEENS7_ILi64EEEEEELi64ENS_12float_e4m3_tEfNS_4arch4Sm90ELb0ELb0ELb1ELb0ELb0ELb0ELb0ELb1ELb1ELb0ELb0ELb0EEENS1_21CollectiveEpilogueFwdINS6_IJSA_SC_SB_EEES9_NS_10bfloat16_tESG_Li384ELb0ELb0ELb0ELb1EEENS1_29StaticPersistentTileSchedulerILb0EEEEEEEEEvNT_6ParamsE:
        .type           _ZN7cutlass13device_kernelIN5flash11enable_sm90INS1_16FlashAttnFwdSm90INS1_25CollectiveMainloopFwdSm90ILi2EN4cute5tupleIJNS5_1CILi1EEES8_S8_EEENS6_IJNS7_ILi192EEENS7_ILi160EEENS7_ILi64EEEEEELi64ENS_12float_e4m3_tEfNS_4arch4Sm90ELb0ELb0ELb1ELb0ELb0ELb0ELb0ELb1ELb1ELb0ELb0ELb0EEENS1_21CollectiveEpilogueFwdINS6_IJSA_SC_SB_EEES9_NS_10bfloat16_tESG_Li384ELb0ELb0ELb0ELb1EEENS1_29StaticPersistentTileSchedulerILb0EEEEEEEEEvNT_6ParamsE,@function
        .size           _ZN7cutlass13device_kernelIN5flash11enable_sm90INS1_16FlashAttnFwdSm90INS1_25CollectiveMainloopFwdSm90ILi2EN4cute5tupleIJNS5_1CILi1EEES8_S8_EEENS6_IJNS7_ILi192EEENS7_ILi160EEENS7_ILi64EEEEEELi64ENS_12float_e4m3_tEfNS_4arch4Sm90ELb0ELb0ELb1ELb0ELb0ELb0ELb0ELb1ELb1ELb0ELb0ELb0EEENS1_21CollectiveEpilogueFwdINS6_IJSA_SC_SB_EEES9_NS_10bfloat16_tESG_Li384ELb0ELb0ELb0ELb1EEENS1_29StaticPersistentTileSchedulerILb0EEEEEEEEEvNT_6ParamsE,(.L_x_9 - _ZN7cutlass13device_kernelIN5flash11enable_sm90INS1_16FlashAttnFwdSm90INS1_25CollectiveMainloopFwdSm90ILi2EN4cute5tupleIJNS5_1CILi1EEES8_S8_EEENS6_IJNS7_ILi192EEENS7_ILi160EEENS7_ILi64EEEEEELi64ENS_12float_e4m3_tEfNS_4arch4Sm90ELb0ELb0ELb1ELb0ELb0ELb0ELb0ELb1ELb1ELb0ELb0ELb0EEENS1_21CollectiveEpilogueFwdINS6_IJSA_SC_SB_EEES9_NS_10bfloat16_tESG_Li384ELb0ELb0ELb0ELb1EEENS1_29StaticPersistentTileSchedulerILb0EEEEEEEEEvNT_6ParamsE)
        .other          _ZN7cutlass13device_kernelIN5flash11enable_sm90INS1_16FlashAttnFwdSm90INS1_25CollectiveMainloopFwdSm90ILi2EN4cute5tupleIJNS5_1CILi1EEES8_S8_EEENS6_IJNS7_ILi192EEENS7_ILi160EEENS7_ILi64EEEEEELi64ENS_12float_e4m3_tEfNS_4arch4Sm90ELb0ELb0ELb1ELb0ELb0ELb0ELb0ELb1ELb1ELb0ELb0ELb0EEENS1_21CollectiveEpilogueFwdINS6_IJSA_SC_SB_EEES9_NS_10bfloat16_tESG_Li384ELb0ELb0ELb0ELb1EEENS1_29StaticPersistentTileSchedulerILb0EEEEEEEEEvNT_6ParamsE,@"STO_CUDA_ENTRY STV_DEFAULT"
_ZN7cutlass13device_kernelIN5flash11enable_sm90INS1_16FlashAttnFwdSm90INS1_25CollectiveMainloopFwdSm90ILi2EN4cute5tupleIJNS5_1CILi1EEES8_S8_EEENS6_IJNS7_ILi192EEENS7_ILi160EEENS7_ILi64EEEEEELi64ENS_12float_e4m3_tEfNS_4arch4Sm90ELb0ELb0ELb1ELb0ELb0ELb0ELb0ELb1ELb1ELb0ELb0ELb0EEENS1_21CollectiveEpilogueFwdINS6_IJSA_SC_SB_EEES9_NS_10bfloat16_tESG_Li384ELb0ELb0ELb0ELb1EEENS1_29StaticPersistentTileSchedulerILb0EEEEEEEEEvNT_6ParamsE:
[----:B------:R-:W-:Y:S01]  /*0000*/  LDC R1, c[0x0][0x37c] ;  /* 0x0000df00ff017b82 */ /* 0x000fe20000000800 */
[----:B------:R-:W-:Y:S05]  /*0010*/  EXIT ;  /* 0x000000000000794d */ /* 0x000fea0003800000 */
.L_x_0:
[----:B------:R-:W-:-:S00]  /*0020*/  BRA `(.L_x_0) ;  /* 0xfffffffc00fc7947 */ /* 0x000fc0000383ffff */
[----:B------:R-:W-:-:S00]  /*0030*/  NOP ;  /* 0x0000000000007918 */ /* 0x000fc00000000000 */
        /* <DEDUP_REMOVED lines=12> */
.L_x_9:


//--------------------- .text._ZN7cutlass13device_kernelIN5flash11enable_sm90INS1_16FlashAttnFwdSm90INS1_25CollectiveMainloopFwdSm90ILi2EN4cute5tupleIJNS5_1CILi1EEES8_S8_EEENS6_IJNS7_ILi192EEENS7_ILi160EEENS7_ILi64EEEEEELi64ENS_12float_e4m3_tEfNS_4arch4Sm90ELb0ELb0ELb1ELb1ELb0ELb0ELb0ELb1ELb1ELb0ELb0ELb0EEENS1_21CollectiveEpilogueFwdINS6_IJSA_SC_SB_EEES9_NS_10bfloat16_tESG_Li384ELb1ELb0ELb0ELb1EEENS1_36VarlenDynamicPersistentTileSchedulerILi192ELi160ELi384ELi128ELb0ELb0ELb1ELb0ELb1ELb1EEEEEEEEEvNT_6ParamsE --------------------------
	.section	.text._ZN7cutlass13device_kernelIN5flash11enable_sm90INS1_16FlashAttnFwdSm90INS1_25CollectiveMainloopFwdSm90ILi2EN4cute5tupleIJNS5_1CILi1EEES8_S8_EEENS6_IJNS7_ILi192EEENS7_ILi160EEENS7_ILi64EEEEEELi64ENS_12float_e4m3_tEfNS_4arch4Sm90ELb0ELb0ELb1ELb1ELb0ELb0ELb0ELb1ELb1ELb0ELb0ELb0EEENS1_21CollectiveEpilogueFwdINS6_IJSA_SC_SB_EEES9_NS_10bfloat16_tESG_Li384ELb1ELb0ELb0ELb1EEENS1_36VarlenDynamicPersistentTileSchedulerILi192ELi160ELi384ELi128ELb0ELb0ELb1ELb0ELb1ELb1EEEEEEEEEvNT_6ParamsE,"ax",@progbits
	.align	128
.text._ZN7cutlass13device_kernelIN5flash11enable_sm90INS1_16FlashAttnFwdSm90INS1_25CollectiveMainloopFwdSm90ILi2EN4cute5tupleIJNS5_1CILi1EEES8_S8_EEENS6_IJNS7_ILi192EEENS7_ILi160EEENS7_ILi64EEEEEELi64ENS_12float_e4m3_tEfNS_4arch4Sm90ELb0ELb0ELb1ELb1ELb0ELb0ELb0ELb1ELb1ELb0ELb0ELb0EEENS1_21CollectiveEpilogueFwdINS6_IJSA_SC_SB_EEES9_NS_10bfloat16_tESG_Li384ELb1ELb0ELb0ELb1EEENS1_36VarlenDynamicPersistentTileSchedulerILi192ELi160ELi384ELi128ELb0ELb0ELb1ELb0ELb1ELb1EEEEEEEEEvNT_6ParamsE:
        .type           _ZN7cutlass13device_kernelIN5flash11enable_sm90INS1_16FlashAttnFwdSm90INS1_25CollectiveMainloopFwdSm90ILi2EN4cute5tupleIJNS5_1CILi1EEES8_S8_EEENS6_IJNS7_ILi192EEENS7_ILi160EEENS7_ILi64EEEEEELi64ENS_12float_e4m3_tEfNS_4arch4Sm90ELb0ELb0ELb1ELb1ELb0ELb0ELb0ELb1ELb1ELb0ELb0ELb0EEENS1_21CollectiveEpilogueFwdINS6_IJSA_SC_SB_EEES9_NS_10bfloat16_tESG_Li384ELb1ELb0ELb0ELb1EEENS1_36VarlenDynamicPersistentTileSchedulerILi192ELi160ELi384ELi128ELb0ELb0ELb1ELb0ELb1ELb1EEEEEEEEEvNT_6ParamsE,@function
        .size           _ZN7cutlass13device_kernelIN5flash11enable_sm90INS1_16FlashAttnFwdSm90INS1_25CollectiveMainloopFwdSm90ILi2EN4cute5tupleIJNS5_1CILi1EEES8_S8_EEENS6_IJNS7_ILi192EEENS7_ILi160EEENS7_ILi64EEEEEELi64ENS_12float_e4m3_tEfNS_4arch4Sm90ELb0ELb0ELb1ELb1ELb0ELb0ELb0ELb1ELb1ELb0ELb0ELb0EEENS1_21CollectiveEpilogueFwdINS6_IJSA_SC_SB_EEES9_NS_10bfloat16_tESG_Li384ELb1ELb0ELb0ELb1EEENS1_36VarlenDynamicPersistentTileSchedulerILi192ELi160ELi384ELi128ELb0ELb0ELb1ELb0ELb1ELb1EEEEEEEEEvNT_6ParamsE,(.L_x_10 - _ZN7cutlass13device_kernelIN5flash11enable_sm90INS1_16FlashAttnFwdSm90INS1_25CollectiveMainloopFwdSm90ILi2EN4cute5tupleIJNS5_1CILi1EEES8_S8_EEENS6_IJNS7_ILi192EEENS7_ILi160EEENS7_ILi64EEEEEELi64ENS_12float_e4m3_tEfNS_4arch4Sm90ELb0ELb0ELb1ELb1ELb0ELb0ELb0ELb1ELb1ELb0ELb0ELb0EEENS1_21CollectiveEpilogueFwdINS6_IJSA_SC_SB_EEES9_NS_10bfloat16_tESG_Li384ELb1ELb0ELb0ELb1EEENS1_36VarlenDynamicPersistentTileSchedulerILi192ELi160ELi384ELi128ELb0ELb0ELb1ELb0ELb1ELb1EEEEEEEEEvNT_6ParamsE)
        .other          _ZN7cutlass13device_kernelIN5flash11enable_sm90INS1_16FlashAttnFwdSm90INS1_25CollectiveMainloopFwdSm90ILi2EN4cute5tupleIJNS5_1CILi1EEES8_S8_EEENS6_IJNS7_ILi192EEENS7_ILi160EEENS7_ILi64EEEEEELi64ENS_12float_e4m3_tEfNS_4arch4Sm90ELb0ELb0ELb1ELb1ELb0ELb0ELb0ELb1ELb1ELb0ELb0ELb0EEENS1_21CollectiveEpilogueFwdINS6_IJSA_SC_SB_EEES9_NS_10bfloat16_tESG_Li384ELb1ELb0ELb0ELb1EEENS1_36VarlenDynamicPersistentTileSchedulerILi192ELi160ELi384ELi128ELb0ELb0ELb1ELb0ELb1ELb1EEEEEEEEEvNT_6ParamsE,@"STO_CUDA_ENTRY STV_DEFAULT"
_ZN7cutlass13device_kernelIN5flash11enable_sm90INS1_16FlashAttnFwdSm90INS1_25CollectiveMainloopFwdSm90ILi2EN4cute5tupleIJNS5_1CILi1EEES8_S8_EEENS6_IJNS7_ILi192EEENS7_ILi160EEENS7_ILi64EEEEEELi64ENS_12float_e4m3_tEfNS_4arch4Sm90ELb0ELb0ELb1ELb1ELb0ELb0ELb0ELb1ELb1ELb0ELb0ELb0EEENS1_21CollectiveEpilogueFwdINS6_IJSA_SC_SB_EEES9_NS_10bfloat16_tESG_Li384ELb1ELb0ELb0ELb1EEENS1_36VarlenDynamicPersistentTileSchedulerILi192ELi160ELi384ELi128ELb0ELb0ELb1ELb0ELb1ELb1EEEEEEEEEvNT_6ParamsE:
[----:B------:R-:W-:Y:S01]  /*0000*/  LDC R1, c[0x0][0x37c] ;  /* 0x0000df00ff017b82 */ /* 0x000fe20000000800 */
[----:B------:R-:W-:Y:S05]  /*0010*/  EXIT ;  /* 0x000000000000794d */ /* 0x000fea0003800000 */
.L_x_1:
        /* <DEDUP_REMOVED lines=14> */
.L_x_10:


//--------------------- .text._ZN7cutlass13device_kernelIN5flash11enable_sm90INS1_16FlashAttnFwdSm90INS1_25CollectiveMainloopFwdSm90ILi2EN4cute5tupleIJNS5_1CILi1EEES8_S8_EEENS6_IJNS7_ILi192EEENS7_ILi160EEENS7_ILi64EEEEEELi64ENS_12float_e4m3_tEfNS_4arch4Sm90ELb0ELb0ELb1ELb1ELb0ELb1ELb0ELb1ELb1ELb0ELb0ELb0EEENS1_21CollectiveEpilogueFwdINS6_IJSA_SC_SB_EEES9_NS_10bfloat16_tESG_Li384ELb1ELb0ELb0ELb1EEENS1_36VarlenDynamicPersistentTileSchedulerILi192ELi160ELi384ELi128ELb0ELb0ELb1ELb0ELb1ELb1EEEEEEEEEvNT_6ParamsE --------------------------
	.section	.text._ZN7cutlass13device_kernelIN5flash11enable_sm90INS1_16FlashAttnFwdSm90INS1_25CollectiveMainloopFwdSm90ILi2EN4cute5tupleIJNS5_1CILi1EEES8_S8_EEENS6_IJNS7_ILi192EEENS7_ILi160EEENS7_ILi64EEEEEELi64ENS_12float_e4m3_tEfNS_4arch4Sm90ELb0ELb0ELb1ELb1ELb0ELb1ELb0ELb1ELb1ELb0ELb0ELb0EEENS1_21CollectiveEpilogueFwdINS6_IJSA_SC_SB_EEES9_NS_10bfloat16_tESG_Li384ELb1ELb0ELb0ELb1EEENS1_36VarlenDynamicPersistentTileSchedulerILi192ELi160ELi384ELi128ELb0ELb0ELb1ELb0ELb1ELb1EEEEEEEEEvNT_6ParamsE,"ax",@progbits
	.align	128
.text._ZN7cutlass13device_kernelIN5flash11enable_sm90INS1_16FlashAttnFwdSm90INS1_25CollectiveMainloopFwdSm90ILi2EN4cute5tupleIJNS5_1CILi1EEES8_S8_EEENS6_IJNS7_ILi192EEENS7_ILi160EEENS7_ILi64EEEEEELi64ENS_12float_e4m3_tEfNS_4arch4Sm90ELb0ELb0ELb1ELb1ELb0ELb1ELb0ELb1ELb1ELb0ELb0ELb0EEENS1_21CollectiveEpilogueFwdINS6_IJSA_SC_SB_EEES9_NS_10bfloat16_tESG_Li384ELb1ELb0ELb0ELb1EEENS1_36VarlenDynamicPersistentTileSchedulerILi192ELi160ELi384ELi128ELb0ELb0ELb1ELb0ELb1ELb1EEEEEEEEEvNT_6ParamsE:
        .type           _ZN7cutlass13device_kernelIN5flash11enable_sm90INS1_16FlashAttnFwdSm90INS1_25CollectiveMainloopFwdSm90ILi2EN4cute5tupleIJNS5_1CILi1EEES8_S8_EEENS6_IJNS7_ILi192EEENS7_ILi160EEENS7_ILi64EEEEEELi64ENS_12float_e4m3_tEfNS_4arch4Sm90ELb0ELb0ELb1ELb1ELb0ELb1ELb0ELb1ELb1ELb0ELb0ELb0EEENS1_21CollectiveEpilogueFwdINS6_IJSA_SC_SB_EEES9_NS_10bfloat16_tESG_Li384ELb1ELb0ELb0ELb1EEENS1_36VarlenDynamicPersistentTileSchedulerILi192ELi160ELi384ELi128ELb0ELb0ELb1ELb0ELb1ELb1EEEEEEEEEvNT_6ParamsE,@function
        .size           _ZN7cutlass13device_kernelIN5flash11enable_sm90INS1_16FlashAttnFwdSm90INS1_25CollectiveMainloopFwdSm90ILi2EN4cute5tupleIJNS5_1CILi1EEES8_S8_EEENS6_IJNS7_ILi192EEENS7_ILi160EEENS7_ILi64EEEEEELi64ENS_12float_e4m3_tEfNS_4arch4Sm90ELb0ELb0ELb1ELb1ELb0ELb1ELb0ELb1ELb1ELb0ELb0ELb0EEENS1_21CollectiveEpilogueFwdINS6_IJSA_SC_SB_EEES9_NS_10bfloat16_tESG_Li384ELb1ELb0ELb0ELb1EEENS1_36VarlenDynamicPersistentTileSchedulerILi192ELi160ELi384ELi128ELb0ELb0ELb1ELb0ELb1ELb1EEEEEEEEEvNT_6ParamsE,(.L_x_11 - _ZN7cutlass13device_kernelIN5flash11enable_sm90INS1_16FlashAttnFwdSm90INS1_25CollectiveMainloopFwdSm90ILi2EN4cute5tupleIJNS5_1CILi1EEES8_S8_EEENS6_IJNS7_ILi192EEENS7_ILi160EEENS7_ILi64EEEEEELi64ENS_12float_e4m3_tEfNS_4arch4Sm90ELb0ELb0ELb1ELb1ELb0ELb1ELb0ELb1ELb1ELb0ELb0ELb0EEENS1_21CollectiveEpilogueFwdINS6_IJSA_SC_SB_EEES9_NS_10bfloat16_tESG_Li384ELb1ELb0ELb0ELb1EEENS1_36VarlenDynamicPersistentTileSchedulerILi192ELi160ELi384ELi128ELb0ELb0ELb1ELb0ELb1ELb1EEEEEEEEEvNT_6ParamsE)
        .other          _ZN7cutlass13device_kernelIN5flash11enable_sm90INS1_16FlashAttnFwdSm90INS1_25CollectiveMainloopFwdSm90ILi2EN4cute5tupleIJNS5_1CILi1EEES8_S8_EEENS6_IJNS7_ILi192EEENS7_ILi160EEENS7_ILi64EEEEEELi64ENS_12float_e4m3_tEfNS_4arch4Sm90ELb0ELb0ELb1ELb1ELb0ELb1ELb0ELb1ELb1ELb0ELb0ELb0EEENS1_21CollectiveEpilogueFwdINS6_IJSA_SC_SB_EEES9_NS_10bfloat16_tESG_Li384ELb1ELb0ELb0ELb1EEENS1_36VarlenDynamicPersistentTileSchedulerILi192ELi160ELi384ELi128ELb0ELb0ELb1ELb0ELb1ELb1EEEEEEEEEvNT_6ParamsE,@"STO_CUDA_ENTRY STV_DEFAULT"
_ZN7cutlass13device_kernelIN5flash11enable_sm90INS1_16FlashAttnFwdSm90INS1_25CollectiveMainloopFwdSm90ILi2EN4cute5tupleIJNS5_1CILi1EEES8_S8_EEENS6_IJNS7_ILi192EEENS7_ILi160EEENS7_ILi64EEEEEELi64ENS_12float_e4m3_tEfNS_4arch4Sm90ELb0ELb0ELb1ELb1ELb0ELb1ELb0ELb1ELb1ELb0ELb0ELb0EEENS1_21CollectiveEpilogueFwdINS6_IJSA_SC_SB_EEES9_NS_10bfloat16_tESG_Li384ELb1ELb0ELb0ELb1EEENS1_36VarlenDynamicPersistentTileSchedulerILi192ELi160ELi384ELi128ELb0ELb0ELb1ELb0ELb1ELb1EEEEEEEEEvNT_6ParamsE:
[----:B------:R-:W-:Y:S01]  /*0000*/  LDC R1, c[0x0][0x37c] ;  /* 0x0000df00ff017b82 */ /* 0x000fe20000000800 */
[----:B------:R-:W-:Y:S05]  /*0010*/  EXIT ;  /* 0x000000000000794d */ /* 0x000fea0003800000 */
.L_x_2:
        /* <DEDUP_REMOVED lines=14> */
.L_x_11:


//--------------------- .text._ZN7cutlass13device_kernelIN5flash11enable_sm90INS1_16FlashAttnFwdSm90INS1_25CollectiveMainloopFwdSm90ILi2EN4cute5tupleIJNS5_1CILi1EEES8_S8_EEENS6_IJNS7_ILi192EEENS7_ILi160EEENS7_ILi64EEEEEELi64ENS_12float_e4m3_tEfNS_4arch4Sm90ELb0ELb1ELb1ELb0ELb0ELb0ELb0ELb1ELb1ELb0ELb0ELb0EEENS1_21CollectiveEpilogueFwdINS6_IJSA_SC_SB_EEES9_NS_10bfloat16_tESG_Li384ELb0ELb0ELb0ELb1EEENS1_30DynamicPersistentTileSchedulerILi384ELi128ELb0ELb0ELb1EEEEEEEEEvNT_6ParamsE --------------------------
	.section	.text._ZN7cutlass13device_kernelIN5flash11enable_sm90INS1_16FlashAttnFwdSm90INS1_25CollectiveMainloopFwdSm90ILi2EN4cute5tupleIJNS5_1CILi1EEES8_S8_EEENS6_IJNS7_ILi192EEENS7_ILi160EEENS7_ILi64EEEEEELi64ENS_12float_e4m3_tEfNS_4arch4Sm90ELb0ELb1ELb1ELb0ELb0ELb0ELb0ELb1ELb1ELb0ELb0ELb0EEENS1_21CollectiveEpilogueFwdINS6_IJSA_SC_SB_EEES9_NS_10bfloat16_tESG_Li384ELb0ELb0ELb0ELb1EEENS1_30DynamicPersistentTileSchedulerILi384ELi128ELb0ELb0ELb1EEEEEEEEEvNT_6ParamsE,"ax",@progbits
	.align	128
.text._ZN7cutlass13device_kernelIN5flash11enable_sm90INS1_16FlashAttnFwdSm90INS1_25CollectiveMainloopFwdSm90ILi2EN4cute5tupleIJNS5_1CILi1EEES8_S8_EEENS6_IJNS7_ILi192EEENS7_ILi160EEENS7_ILi64EEEEEELi64ENS_12float_e4m3_tEfNS_4arch4Sm90ELb0ELb1ELb1ELb0ELb0ELb0ELb0ELb1ELb1ELb0ELb0ELb0EEENS1_21CollectiveEpilogueFwdINS6_IJSA_SC_SB_EEES9_NS_10bfloat16_tESG_Li384ELb0ELb0ELb0ELb1EEENS1_30DynamicPersistentTileSchedulerILi384ELi128ELb0ELb0ELb1EEEEEEEEEvNT_6ParamsE:
        .type           _ZN7cutlass13device_kernelIN5flash11enable_sm90INS1_16FlashAttnFwdSm90INS1_25CollectiveMainloopFwdSm90ILi2EN4cute5tupleIJNS5_1CILi1EEES8_S8_EEENS6_IJNS7_ILi192EEENS7_ILi160EEENS7_ILi64EEEEEELi64ENS_12float_e4m3_tEfNS_4arch4Sm90ELb0ELb1ELb1ELb0ELb0ELb0ELb0ELb1ELb1ELb0ELb0ELb0EEENS1_21CollectiveEpilogueFwdINS6_IJSA_SC_SB_EEES9_NS_10bfloat16_tESG_Li384ELb0ELb0ELb0ELb1EEENS1_30DynamicPersistentTileSchedulerILi384ELi128ELb0ELb0ELb1EEEEEEEEEvNT_6ParamsE,@function
        .size           _ZN7cutlass13device_kernelIN5flash11enable_sm90INS1_16FlashAttnFwdSm90INS1_25CollectiveMainloopFwdSm90ILi2EN4cute5tupleIJNS5_1CILi1EEES8_S8_EEENS6_IJNS7_ILi192EEENS7_ILi160EEENS7_ILi64EEEEEELi64ENS_12float_e4m3_tEfNS_4arch4Sm90ELb0ELb1ELb1ELb0ELb0ELb0ELb0ELb1ELb1ELb0ELb0ELb0EEENS1_21CollectiveEpilogueFwdINS6_IJSA_SC_SB_EEES9_NS_10bfloat16_tESG_Li384ELb0ELb0ELb0ELb1EEENS1_30DynamicPersistentTileSchedulerILi384ELi128ELb0ELb0ELb1EEEEEEEEEvNT_6ParamsE,(.L_x_12 - _ZN7cutlass13device_kernelIN5flash11enable_sm90INS1_16FlashAttnFwdSm90INS1_25CollectiveMainloopFwdSm90ILi2EN4cute5tupleIJNS5_1CILi1EEES8_S8_EEENS6_IJNS7_ILi192EEENS7_ILi160EEENS7_ILi64EEEEEELi64ENS_12float_e4m3_tEfNS_4arch4Sm90ELb0ELb1ELb1ELb0ELb0ELb0ELb0ELb1ELb1ELb0ELb0ELb0EEENS1_21CollectiveEpilogueFwdINS6_IJSA_SC_SB_EEES9_NS_10bfloat16_tESG_Li384ELb0ELb0ELb0ELb1EEENS1_30DynamicPersistentTileSchedulerILi384ELi128ELb0ELb0ELb1EEEEEEEEEvNT_6ParamsE)
        .other          _ZN7cutlass13device_kernelIN5flash11enable_sm90INS1_16FlashAttnFwdSm90INS1_25CollectiveMainloopFwdSm90ILi2EN4cute5tupleIJNS5_1CILi1EEES8_S8_EEENS6_IJNS7_ILi192EEENS7_ILi160EEENS7_ILi64EEEEEELi64ENS_12float_e4m3_tEfNS_4arch4Sm90ELb0ELb1ELb1ELb0ELb0ELb0ELb0ELb1ELb1ELb0ELb0ELb0EEENS1_21CollectiveEpilogueFwdINS6_IJSA_SC_SB_EEES9_NS_10bfloat16_tESG_Li384ELb0ELb0ELb0ELb1EEENS1_30DynamicPersistentTileSchedulerILi384ELi128ELb0ELb0ELb1EEEEEEEEEvNT_6ParamsE,@"STO_CUDA_ENTRY STV_DEFAULT"
_ZN7cutlass13device_kernelIN5flash11enable_sm90INS1_16FlashAttnFwdSm90INS1_25CollectiveMainloopFwdSm90ILi2EN4cute5tupleIJNS5_1CILi1EEES8_S8_EEENS6_IJNS7_ILi192EEENS7_ILi160EEENS7_ILi64EEEEEELi64ENS_12float_e4m3_tEfNS_4arch4Sm90ELb0ELb1ELb1ELb0ELb0ELb0ELb0ELb1ELb1ELb0ELb0ELb0EEENS1_21CollectiveEpilogueFwdINS6_IJSA_SC_SB_EEES9_NS_10bfloat16_tESG_Li384ELb0ELb0ELb0ELb1EEENS1_30DynamicPersistentTileSchedulerILi384ELi128ELb0ELb0ELb1EEEEEEEEEvNT_6ParamsE:
[----:B------:R-:W-:Y:S01]  /*0000*/  LDC R1, c[0x0][0x37c] ;  /* 0x0000df00ff017b82 */ /* 0x000fe20000000800 */
[----:B------:R-:W-:Y:S05]  /*0010*/  EXIT ;  /* 0x000000000000794d */ /* 0x000fea0003800000 */
.L_x_3:
        /* <DEDUP_REMOVED lines=14> */
.L_x_12:


//--------------------- .text._ZN7cutlass13device_kernelIN5flash11enable_sm90INS1_16FlashAttnFwdSm90INS1_25CollectiveMainloopFwdSm90ILi2EN4cute5tupleIJNS5_1CILi1EEES8_S8_EEENS6_IJNS7_ILi192EEENS7_ILi160EEENS7_ILi64EEEEEELi64ENS_12float_e4m3_tEfNS_4arch4Sm90ELb0ELb1ELb1ELb1ELb0ELb0ELb0ELb1ELb1ELb0ELb0ELb0EEENS1_21CollectiveEpilogueFwdINS6_IJSA_SC_SB_EEES9_NS_10bfloat16_tESG_Li384ELb1ELb0ELb0ELb1EEENS1_36VarlenDynamicPersistentTileSchedulerILi192ELi160ELi384ELi128ELb0ELb0ELb1ELb1ELb0ELb1EEEEEEEEEvNT_6ParamsE --------------------------
	.section	.text._ZN7cutlass13device_kernelIN5flash11enable_sm90INS1_16FlashAttnFwdSm90INS1_25CollectiveMainloopFwdSm90ILi2EN4cute5tupleIJNS5_1CILi1EEES8_S8_EEENS6_IJNS7_ILi192EEENS7_ILi160EEENS7_ILi64EEEEEELi64ENS_12float_e4m3_tEfNS_4arch4Sm90ELb0ELb1ELb1ELb1ELb0ELb0ELb0ELb1ELb1ELb0ELb0ELb0EEENS1_21CollectiveEpilogueFwdINS6_IJSA_SC_SB_EEES9_NS_10bfloat16_tESG_Li384ELb1ELb0ELb0ELb1EEENS1_36VarlenDynamicPersistentTileSchedulerILi192ELi160ELi384ELi128ELb0ELb0ELb1ELb1ELb0ELb1EEEEEEEEEvNT_6ParamsE,"ax",@progbits
	.align	128
.text._ZN7cutlass13device_kernelIN5flash11enable_sm90INS1_16FlashAttnFwdSm90INS1_25CollectiveMainloopFwdSm90ILi2EN4cute5tupleIJNS5_1CILi1EEES8_S8_EEENS6_IJNS7_ILi192EEENS7_ILi160EEENS7_ILi64EEEEEELi64ENS_12float_e4m3_tEfNS_4arch4Sm90ELb0ELb1ELb1ELb1ELb0ELb0ELb0ELb1ELb1ELb0ELb0ELb0EEENS1_21CollectiveEpilogueFwdINS6_IJSA_SC_SB_EEES9_NS_10bfloat16_tESG_Li384ELb1ELb0ELb0ELb1EEENS1_36VarlenDynamicPersistentTileSchedulerILi192ELi160ELi384ELi128ELb0ELb0ELb1ELb1ELb0ELb1EEEEEEEEEvNT_6ParamsE:
        .type           _ZN7cutlass13device_kernelIN5flash11enable_sm90INS1_16FlashAttnFwdSm90INS1_25CollectiveMainloopFwdSm90ILi2EN4cute5tupleIJNS5_1CILi1EEES8_S8_EEENS6_IJNS7_ILi192EEENS7_ILi160EEENS7_ILi64EEEEEELi64ENS_12float_e4m3_tEfNS_4arch4Sm90ELb0ELb1ELb1ELb1ELb0ELb0ELb0ELb1ELb1ELb0ELb0ELb0EEENS1_21CollectiveEpilogueFwdINS6_IJSA_SC_SB_EEES9_NS_10bfloat16_tESG_Li384ELb1ELb0ELb0ELb1EEENS1_36VarlenDynamicPersistentTileSchedulerILi192ELi160ELi384ELi128ELb0ELb0ELb1ELb1ELb0ELb1EEEEEEEEEvNT_6ParamsE,@function
        .size           _ZN7cutlass13device_kernelIN5flash11enable_sm90INS1_16FlashAttnFwdSm90INS1_25CollectiveMainloopFwdSm90ILi2EN4cute5tupleIJNS5_1CILi1EEES8_S8_EEENS6_IJNS7_ILi192EEENS7_ILi160EEENS7_ILi64EEEEEELi64ENS_12float_e4m3_tEfNS_4arch4Sm90ELb0ELb1ELb1ELb1ELb0ELb0ELb0ELb1ELb1ELb0ELb0ELb0EEENS1_21CollectiveEpilogueFwdINS6_IJSA_SC_SB_EEES9_NS_10bfloat16_tESG_Li384ELb1ELb0ELb0ELb1EEENS1_36VarlenDynamicPersistentTileSchedulerILi192ELi160ELi384ELi128ELb0ELb0ELb1ELb1ELb0ELb1EEEEEEEEEvNT_6ParamsE,(.L_x_13 - _ZN7cutlass13device_kernelIN5flash11enable_sm90INS1_16FlashAttnFwdSm90INS1_25CollectiveMainloopFwdSm90ILi2EN4cute5tupleIJNS5_1CILi1EEES8_S8_EEENS6_IJNS7_ILi192EEENS7_ILi160EEENS7_ILi64EEEEEELi64ENS_12float_e4m3_tEfNS_4arch4Sm90ELb0ELb1ELb1ELb1ELb0ELb0ELb0ELb1ELb1ELb0ELb0ELb0EEENS1_21CollectiveEpilogueFwdINS6_IJSA_SC_SB_EEES9_NS_10bfloat16_tESG_Li384ELb1ELb0ELb0ELb1EEENS1_36VarlenDynamicPersistentTileSchedulerILi192ELi160ELi384ELi128ELb0ELb0ELb1ELb1ELb0ELb1EEEEEEEEEvNT_6ParamsE)
        .other          _ZN7cutlass13device_kernelIN5flash11enable_sm90INS1_16FlashAttnFwdSm90INS1_25CollectiveMainloopFwdSm90ILi2EN4cute5tupleIJNS5_1CILi1EEES8_S8_EEENS6_IJNS7_ILi192EEENS7_ILi160EEENS7_ILi64EEEEEELi64ENS_12float_e4m3_tEfNS_4arch4Sm90ELb0ELb1ELb1ELb1ELb0ELb0ELb0ELb1ELb1ELb0ELb0ELb0EEENS1_21CollectiveEpilogueFwdINS6_IJSA_SC_SB_EEES9_NS_10bfloat16_tESG_Li384ELb1ELb0ELb0ELb1EEENS1_36VarlenDynamicPersistentTileSchedulerILi192ELi160ELi384ELi128ELb0ELb0ELb1ELb1ELb0ELb1EEEEEEEEEvNT_6ParamsE,@"STO_CUDA_ENTRY STV_DEFAULT"
_ZN7cutlass13device_kernelIN5flash11enable_sm90INS1_16FlashAttnFwdSm90INS1_25CollectiveMainloopFwdSm90ILi2EN4cute5tupleIJNS5_1CILi1EEES8_S8_EEENS6_IJNS7_ILi192EEENS7_ILi160EEENS7_ILi64EEEEEELi64ENS_12float_e4m3_tEfNS_4arch4Sm90ELb0ELb1ELb1ELb1ELb0ELb0ELb0ELb1ELb1ELb0ELb0ELb0EEENS1_21CollectiveEpilogueFwdINS6_IJSA_SC_SB_EEES9_NS_10bfloat16_tESG_Li384ELb1ELb0ELb0ELb1EEENS1_36VarlenDynamicPersistentTileSchedulerILi192ELi160ELi384ELi128ELb0ELb0ELb1ELb1ELb0ELb1EEEEEEEEEvNT_6ParamsE:
[----:B------:R-:W-:Y:S01]  /*0000*/  LDC R1, c[0x0][0x37c] ;  /* 0x0000df00ff017b82 */ /* 0x000fe20000000800 */
[----:B------:R-:W-:Y:S05]  /*0010*/  EXIT ;  /* 0x000000000000794d */ /* 0x000fea0003800000 */
.L_x_4:
        /* <DEDUP_REMOVED lines=14> */
.L_x_13:


//--------------------- .text._ZN7cutlass13device_kernelIN5flash11enable_sm90INS1_16FlashAttnFwdSm90INS1_25CollectiveMainloopFwdSm90ILi2EN4cute5tupleIJNS5_1CILi1EEES8_S8_EEENS6_IJNS7_ILi192EEENS7_ILi160EEENS7_ILi64EEEEEELi64ENS_12float_e4m3_tEfNS_4arch4Sm90ELb0ELb1ELb1ELb1ELb0ELb1ELb0ELb1ELb1ELb0ELb0ELb0EEENS1_21CollectiveEpilogueFwdINS6_IJSA_SC_SB_EEES9_NS_10bfloat16_tESG_Li384ELb1ELb0ELb0ELb1EEENS1_36VarlenDynamicPersistentTileSchedulerILi192ELi160ELi384ELi128ELb0ELb0ELb1ELb1ELb0ELb1EEEEEEEEEvNT_6ParamsE --------------------------
	.section	.text._ZN7cutlass13device_kernelIN5flash11enable_sm90INS1_16FlashAttnFwdSm90INS1_25CollectiveMainloopFwdSm90ILi2EN4cute5tupleIJNS5_1CILi1EEES8_S8_EEENS6_IJNS7_ILi192EEENS7_ILi160EEENS7_ILi64EEEEEELi64ENS_12float_e4m3_tEfNS_4arch4Sm90ELb0ELb1ELb1ELb1ELb0ELb1ELb0ELb1ELb1ELb0ELb0ELb0EEENS1_21CollectiveEpilogueFwdINS6_IJSA_SC_SB_EEES9_NS_10bfloat16_tESG_Li384ELb1ELb0ELb0ELb1EEENS1_36VarlenDynamicPersistentTileSchedulerILi192ELi160ELi384ELi128ELb0ELb0ELb1ELb1ELb0ELb1EEEEEEEEEvNT_6ParamsE,"ax",@progbits
	.align	128
.text._ZN7cutlass13device_kernelIN5flash11enable_sm90INS1_16FlashAttnFwdSm90INS1_25CollectiveMainloopFwdSm90ILi2EN4cute5tupleIJNS5_1CILi1EEES8_S8_EEENS6_IJNS7_ILi192EEENS7_ILi160EEENS7_ILi64EEEEEELi64ENS_12float_e4m3_tEfNS_4arch4Sm90ELb0ELb1ELb1ELb1ELb0ELb1ELb0ELb1ELb1ELb0ELb0ELb0EEENS1_21CollectiveEpilogueFwdINS6_IJSA_SC_SB_EEES9_NS_10bfloat16_tESG_Li384ELb1ELb0ELb0ELb1EEENS1_36VarlenDynamicPersistentTileSchedulerILi192ELi160ELi384ELi128ELb0ELb0ELb1ELb1ELb0ELb1EEEEEEEEEvNT_6ParamsE:
        .type           _ZN7cutlass13device_kernelIN5flash11enable_sm90INS1_16FlashAttnFwdSm90INS1_25CollectiveMainloopFwdSm90ILi2EN4cute5tupleIJNS5_1CILi1EEES8_S8_EEENS6_IJNS7_ILi192EEENS7_ILi160EEENS7_ILi64EEEEEELi64ENS_12float_e4m3_tEfNS_4arch4Sm90ELb0ELb1ELb1ELb1ELb0ELb1ELb0ELb1ELb1ELb0ELb0ELb0EEENS1_21CollectiveEpilogueFwdINS6_IJSA_SC_SB_EEES9_NS_10bfloat16_tESG_Li384ELb1ELb0ELb0ELb1EEENS1_36VarlenDynamicPersistentTileSchedulerILi192ELi160ELi384ELi128ELb0ELb0ELb1ELb1ELb0ELb1EEEEEEEEEvNT_6ParamsE,@function
        .size           _ZN7cutlass13device_kernelIN5flash11enable_sm90INS1_16FlashAttnFwdSm90INS1_25CollectiveMainloopFwdSm90ILi2EN4cute5tupleIJNS5_1CILi1EEES8_S8_EEENS6_IJNS7_ILi192EEENS7_ILi160EEENS7_ILi64EEEEEELi64ENS_12float_e4m3_tEfNS_4arch4Sm90ELb0ELb1ELb1ELb1ELb0ELb1ELb0ELb1ELb1ELb0ELb0ELb0EEENS1_21CollectiveEpilogueFwdINS6_IJSA_SC_SB_EEES9_NS_10bfloat16_tESG_Li384ELb1ELb0ELb0ELb1EEENS1_36VarlenDynamicPersistentTileSchedulerILi192ELi160ELi384ELi128ELb0ELb0ELb1ELb1ELb0ELb1EEEEEEEEEvNT_6ParamsE,(.L_x_14 - _ZN7cutlass13device_kernelIN5flash11enable_sm90INS1_16FlashAttnFwdSm90INS1_25CollectiveMainloopFwdSm90ILi2EN4cute5tupleIJNS5_1CILi1EEES8_S8_EEENS6_IJNS7_ILi192EEENS7_ILi160EEENS7_ILi64EEEEEELi64ENS_12float_e4m3_tEfNS_4arch4Sm90ELb0ELb1ELb1ELb1ELb0ELb1ELb0ELb1ELb1ELb0ELb0ELb0EEENS1_21CollectiveEpilogueFwdINS6_IJSA_SC_SB_EEES9_NS_10bfloat16_tESG_Li384ELb1ELb0ELb0ELb1EEENS1_36VarlenDynamicPersistentTileSchedulerILi192ELi160ELi384ELi128ELb0ELb0ELb1ELb1ELb0ELb1EEEEEEEEEvNT_6ParamsE)
        .other          _ZN7cutlass13device_kernelIN5flash11enable_sm90INS1_16FlashAttnFwdSm90INS1_25CollectiveMainloopFwdSm90ILi2EN4cute5tupleIJNS5_1CILi1EEES8_S8_EEENS6_IJNS7_ILi192EEENS7_ILi160EEENS7_ILi64EEEEEELi64ENS_12float_e4m3_tEfNS_4arch4Sm90ELb0ELb1ELb1ELb1ELb0ELb1ELb0ELb1ELb1ELb0ELb0ELb0EEENS1_21CollectiveEpilogueFwdINS6_IJSA_SC_SB_EEES9_NS_10bfloat16_tESG_Li384ELb1ELb0ELb0ELb1EEENS1_36VarlenDynamicPersistentTileSchedulerILi192ELi160ELi384ELi128ELb0ELb0ELb1ELb1ELb0ELb1EEEEEEEEEvNT_6ParamsE,@"STO_CUDA_ENTRY STV_DEFAULT"
_ZN7cutlass13device_kernelIN5flash11enable_sm90INS1_16FlashAttnFwdSm90INS1_25CollectiveMainloopFwdSm90ILi2EN4cute5tupleIJNS5_1CILi1EEES8_S8_EEENS6_IJNS7_ILi192EEENS7_ILi160EEENS7_ILi64EEEEEELi64ENS_12float_e4m3_tEfNS_4arch4Sm90ELb0ELb1ELb1ELb1ELb0ELb1ELb0ELb1ELb1ELb0ELb0ELb0EEENS1_21CollectiveEpilogueFwdINS6_IJSA_SC_SB_EEES9_NS_10bfloat16_tESG_Li384ELb1ELb0ELb0ELb1EEENS1_36VarlenDynamicPersistentTileSchedulerILi192ELi160ELi384ELi128ELb0ELb0ELb1ELb1ELb0ELb1EEEEEEEEEvNT_6ParamsE:
[----:B------:R-:W-:Y:S01]  /*0000*/  LDC R1, c[0x0][0x37c] ;  /* 0x0000df00ff017b82 */ /* 0x000fe20000000800 */
[----:B------:R-:W-:Y:S05]  /*0010*/  EXIT ;  /* 0x000000000000794d */ /* 0x000fea0003800000 */
.L_x_5:
        /* <DEDUP_REMOVED lines=14> */
.L_x_14:


//--------------------- .text._ZN7cutlass13device_kernelIN5flash11enable_sm90INS1_16FlashAttnFwdSm90INS1_25CollectiveMainloopFwdSm90ILi2EN4cute5tupleIJNS5_1CILi1EEES8_S8_EEENS6_IJNS7_ILi192EEENS7_ILi160EEENS7_ILi64EEEEEELi64ENS_12float_e4m3_tEfNS_4arch4Sm90ELb1ELb0ELb1ELb0ELb0ELb0ELb0ELb1ELb1ELb0ELb0ELb0EEENS1_21CollectiveEpilogueFwdINS6_IJSA_SC_SB_EEES9_NS_10bfloat16_tESG_Li384ELb0ELb0ELb0ELb1EEENS1_30DynamicPersistentTileSchedulerILi384ELi128ELb0ELb0ELb1EEEEEEEEEvNT_6ParamsE --------------------------
	.section	.text._ZN7cutlass13device_kernelIN5flash11enable_sm90INS1_16FlashAttnFwdSm90INS1_25CollectiveMainloopFwdSm90ILi2EN4cute5tupleIJNS5_1CILi1EEES8_S8_EEENS6_IJNS7_ILi192EEENS7_ILi160EEENS7_ILi64EEEEEELi64ENS_12float_e4m3_tEfNS_4arch4Sm90ELb1ELb0ELb1ELb0ELb0ELb0ELb0ELb1ELb1ELb0ELb0ELb0EEENS1_21CollectiveEpilogueFwdINS6_IJSA_SC_SB_EEES9_NS_10bfloat16_tESG_Li384ELb0ELb0ELb0ELb1EEENS1_30DynamicPersistentTileSchedulerILi384ELi128ELb0ELb0ELb1EEEEEEEEEvNT_6ParamsE,"ax",@progbits
	.align	128
.text._ZN7cutlass13device_kernelIN5flash11enable_sm90INS1_16FlashAttnFwdSm90INS1_25CollectiveMainloopFwdSm90ILi2EN4cute5tupleIJNS5_1CILi1EEES8_S8_EEENS6_IJNS7_ILi192EEENS7_ILi160EEENS7_ILi64EEEEEELi64ENS_12float_e4m3_tEfNS_4arch4Sm90ELb1ELb0ELb1ELb0ELb0ELb0ELb0ELb1ELb1ELb0ELb0ELb0EEENS1_21CollectiveEpilogueFwdINS6_IJSA_SC_SB_EEES9_NS_10bfloat16_tESG_Li384ELb0ELb0ELb0ELb1EEENS1_30DynamicPersistentTileSchedulerILi384ELi128ELb0ELb0ELb1EEEEEEEEEvNT_6ParamsE:
        .type           _ZN7cutlass13device_kernelIN5flash11enable_sm90INS1_16FlashAttnFwdSm90INS1_25CollectiveMainloopFwdSm90ILi2EN4cute5tupleIJNS5_1CILi1EEES8_S8_EEENS6_IJNS7_ILi192EEENS7_ILi160EEENS7_ILi64EEEEEELi64ENS_12float_e4m3_tEfNS_4arch4Sm90ELb1ELb0ELb1ELb0ELb0ELb0ELb0ELb1ELb1ELb0ELb0ELb0EEENS1_21CollectiveEpilogueFwdINS6_IJSA_SC_SB_EEES9_NS_10bfloat16_tESG_Li384ELb0ELb0ELb0ELb1EEENS1_30DynamicPersistentTileSchedulerILi384ELi128ELb0ELb0ELb1EEEEEEEEEvNT_6ParamsE,@function
        .size           _ZN7cutlass13device_kernelIN5flash11enable_sm90INS1_16FlashAttnFwdSm90INS1_25CollectiveMainloopFwdSm90ILi2EN4cute5tupleIJNS5_1CILi1EEES8_S8_EEENS6_IJNS7_ILi192EEENS7_ILi160EEENS7_ILi64EEEEEELi64ENS_12float_e4m3_tEfNS_4arch4Sm90ELb1ELb0ELb1ELb0ELb0ELb0ELb0ELb1ELb1ELb0ELb0ELb0EEENS1_21CollectiveEpilogueFwdINS6_IJSA_SC_SB_EEES9_NS_10bfloat16_tESG_Li384ELb0ELb0ELb0ELb1EEENS1_30DynamicPersistentTileSchedulerILi384ELi128ELb0ELb0ELb1EEEEEEEEEvNT_6ParamsE,(.L_x_15 - _ZN7cutlass13device_kernelIN5flash11enable_sm90INS1_16FlashAttnFwdSm90INS1_25CollectiveMainloopFwdSm90ILi2EN4cute5tupleIJNS5_1CILi1EEES8_S8_EEENS6_IJNS7_ILi192EEENS7_ILi160EEENS7_ILi64EEEEEELi64ENS_12float_e4m3_tEfNS_4arch4Sm90ELb1ELb0ELb1ELb0ELb0ELb0ELb0ELb1ELb1ELb0ELb0ELb0EEENS1_21CollectiveEpilogueFwdINS6_IJSA_SC_SB_EEES9_NS_10bfloat16_tESG_Li384ELb0ELb0ELb0ELb1EEENS1_30DynamicPersistentTileSchedulerILi384ELi128ELb0ELb0ELb1EEEEEEEEEvNT_6ParamsE)
        .other          _ZN7cutlass13device_kernelIN5flash11enable_sm90INS1_16FlashAttnFwdSm90INS1_25CollectiveMainloopFwdSm90ILi2EN4cute5tupleIJNS5_1CILi1EEES8_S8_EEENS6_IJNS7_ILi192EEENS7_ILi160EEENS7_ILi64EEEEEELi64ENS_12float_e4m3_tEfNS_4arch4Sm90ELb1ELb0ELb1ELb0ELb0ELb0ELb0ELb1ELb1ELb0ELb0ELb0EEENS1_21CollectiveEpilogueFwdINS6_IJSA_SC_SB_EEES9_NS_10bfloat16_tESG_Li384ELb0ELb0ELb0ELb1EEENS1_30DynamicPersistentTileSchedulerILi384ELi128ELb0ELb0ELb1EEEEEEEEEvNT_6ParamsE,@"STO_CUDA_ENTRY STV_DEFAULT"
_ZN7cutlass13device_kernelIN5flash11enable_sm90INS1_16FlashAttnFwdSm90INS1_25CollectiveMainloopFwdSm90ILi2EN4cute5tupleIJNS5_1CILi1EEES8_S8_EEENS6_IJNS7_ILi192EEENS7_ILi160EEENS7_ILi64EEEEEELi64ENS_12float_e4m3_tEfNS_4arch4Sm90ELb1ELb0ELb1ELb0ELb0ELb0ELb0ELb1ELb1ELb0ELb0ELb0EEENS1_21CollectiveEpilogueFwdINS6_IJSA_SC_SB_EEES9_NS_10bfloat16_tESG_Li384ELb0ELb0ELb0ELb1EEENS1_30DynamicPersistentTileSchedulerILi384ELi128ELb0ELb0ELb1EEEEEEEEEvNT_6ParamsE:
[----:B------:R-:W-:Y:S01]  /*0000*/  LDC R1, c[0x0][0x37c] ;  /* 0x0000df00ff017b82 */ /* 0x000fe20000000800 */
[----:B------:R-:W-:Y:S05]  /*0010*/  EXIT ;  /* 0x000000000000794d */ /* 0x000fea0003800000 */
.L_x_6:
        /* <DEDUP_REMOVED lines=14> */
.L_x_15:


//--------------------- .text._ZN7cutlass13device_kernelIN5flash11enable_sm90INS1_16FlashAttnFwdSm90INS1_25CollectiveMainloopFwdSm90ILi2EN4cute5tupleIJNS5_1CILi1EEES8_S8_EEENS6_IJNS7_ILi192EEENS7_ILi160EEENS7_ILi64EEEEEELi64ENS_12float_e4m3_tEfNS_4arch4Sm90ELb1ELb0ELb1ELb1ELb0ELb0ELb0ELb1ELb1ELb0ELb0ELb0EEENS1_21CollectiveEpilogueFwdINS6_IJSA_SC_SB_EEES9_NS_10bfloat16_tESG_Li384ELb1ELb0ELb0ELb1EEENS1_36VarlenDynamicPersistentTileSchedulerILi192ELi160ELi384ELi128ELb0ELb0ELb1ELb1ELb1ELb1EEEEEEEEEvNT_6ParamsE --------------------------
	.section	.text._ZN7cutlass13device_kernelIN5flash11enable_sm90INS1_16FlashAttnFwdSm90INS1_25CollectiveMainloopFwdSm90ILi2EN4cute5tupleIJNS5_1CILi1EEES8_S8_EEENS6_IJNS7_ILi192EEENS7_ILi160EEENS7_ILi64EEEEEELi64ENS_12float_e4m3_tEfNS_4arch4Sm90ELb1ELb0ELb1ELb1ELb0ELb0ELb0ELb1ELb1ELb0ELb0ELb0EEENS1_21CollectiveEpilogueFwdINS6_IJSA_SC_SB_EEES9_NS_10bfloat16_tESG_Li384ELb1ELb0ELb0ELb1EEENS1_36VarlenDynamicPersistentTileSchedulerILi192ELi160ELi384ELi128ELb0ELb0ELb1ELb1ELb1ELb1EEEEEEEEEvNT_6ParamsE,"ax",@progbits
	.align	128
.text._ZN7cutlass13device_kernelIN5flash11enable_sm90INS1_16FlashAttnFwdSm90INS1_25CollectiveMainloopFwdSm90ILi2EN4cute5tupleIJNS5_1CILi1EEES8_S8_EEENS6_IJNS7_ILi192EEENS7_ILi160EEENS7_ILi64EEEEEELi64ENS_12float_e4m3_tEfNS_4arch4Sm90ELb1ELb0ELb1ELb1ELb0ELb0ELb0ELb1ELb1ELb0ELb0ELb0EEENS1_21CollectiveEpilogueFwdINS6_IJSA_SC_SB_EEES9_NS_10bfloat16_tESG_Li384ELb1ELb0ELb0ELb1EEENS1_36VarlenDynamicPersistentTileSchedulerILi192ELi160ELi384ELi128ELb0ELb0ELb1ELb1ELb1ELb1EEEEEEEEEvNT_6ParamsE:
        .type           _ZN7cutlass13device_kernelIN5flash11enable_sm90INS1_16FlashAttnFwdSm90INS1_25CollectiveMainloopFwdSm90ILi2EN4cute5tupleIJNS5_1CILi1EEES8_S8_EEENS6_IJNS7_ILi192EEENS7_ILi160EEENS7_ILi64EEEEEELi64ENS_12float_e4m3_tEfNS_4arch4Sm90ELb1ELb0ELb1ELb1ELb0ELb0ELb0ELb1ELb1ELb0ELb0ELb0EEENS1_21CollectiveEpilogueFwdINS6_IJSA_SC_SB_EEES9_NS_10bfloat16_tESG_Li384ELb1ELb0ELb0ELb1EEENS1_36VarlenDynamicPersistentTileSchedulerILi192ELi160ELi384ELi128ELb0ELb0ELb1ELb1ELb1ELb1EEEEEEEEEvNT_6ParamsE,@function
        .size           _ZN7cutlass13device_kernelIN5flash11enable_sm90INS1_16FlashAttnFwdSm90INS1_25CollectiveMainloopFwdSm90ILi2EN4cute5tupleIJNS5_1CILi1EEES8_S8_EEENS6_IJNS7_ILi192EEENS7_ILi160EEENS7_ILi64EEEEEELi64ENS_12float_e4m3_tEfNS_4arch4Sm90ELb1ELb0ELb1ELb1ELb0ELb0ELb0ELb1ELb1ELb0ELb0ELb0EEENS1_21CollectiveEpilogueFwdINS6_IJSA_SC_SB_EEES9_NS_10bfloat16_tESG_Li384ELb1ELb0ELb0ELb1EEENS1_36VarlenDynamicPersistentTileSchedulerILi192ELi160ELi384ELi128ELb0ELb0ELb1ELb1ELb1ELb1EEEEEEEEEvNT_6ParamsE,(.L_x_16 - _ZN7cutlass13device_kernelIN5flash11enable_sm90INS1_16FlashAttnFwdSm90INS1_25CollectiveMainloopFwdSm90ILi2EN4cute5tupleIJNS5_1CILi1EEES8_S8_EEENS6_IJNS7_ILi192EEENS7_ILi160EEENS7_ILi64EEEEEELi64ENS_12float_e4m3_tEfNS_4arch4Sm90ELb1ELb0ELb1ELb1ELb0ELb0ELb0ELb1ELb1ELb0ELb0ELb0EEENS1_21CollectiveEpilogueFwdINS6_IJSA_SC_SB_EEES9_NS_10bfloat16_tESG_Li384ELb1ELb0ELb0ELb1EEENS1_36VarlenDynamicPersistentTileSchedulerILi192ELi160ELi384ELi128ELb0ELb0ELb1ELb1ELb1ELb1EEEEEEEEEvNT_6ParamsE)
        .other          _ZN7cutlass13device_kernelIN5flash11enable_sm90INS1_16FlashAttnFwdSm90INS1_25CollectiveMainloopFwdSm90ILi2EN4cute5tupleIJNS5_1CILi1EEES8_S8_EEENS6_IJNS7_ILi192EEENS7_ILi160EEENS7_ILi64EEEEEELi64ENS_12float_e4m3_tEfNS_4arch4Sm90ELb1ELb0ELb1ELb1ELb0ELb0ELb0ELb1ELb1ELb0ELb0ELb0EEENS1_21CollectiveEpilogueFwdINS6_IJSA_SC_SB_EEES9_NS_10bfloat16_tESG_Li384ELb1ELb0ELb0ELb1EEENS1_36VarlenDynamicPersistentTileSchedulerILi192ELi160ELi384ELi128ELb0ELb0ELb1ELb1ELb1ELb1EEEEEEEEEvNT_6ParamsE,@"STO_CUDA_ENTRY STV_DEFAULT"
_ZN7cutlass13device_kernelIN5flash11enable_sm90INS1_16FlashAttnFwdSm90INS1_25CollectiveMainloopFwdSm90ILi2EN4cute5tupleIJNS5_1CILi1EEES8_S8_EEENS6_IJNS7_ILi192EEENS7_ILi160EEENS7_ILi64EEEEEELi64ENS_12float_e4m3_tEfNS_4arch4Sm90ELb1ELb0ELb1ELb1ELb0ELb0ELb0ELb1ELb1ELb0ELb0ELb0EEENS1_21CollectiveEpilogueFwdINS6_IJSA_SC_SB_EEES9_NS_10bfloat16_tESG_Li384ELb1ELb0ELb0ELb1EEENS1_36VarlenDynamicPersistentTileSchedulerILi192ELi160ELi384ELi128ELb0ELb0ELb1ELb1ELb1ELb1EEEEEEEEEvNT_6ParamsE:
[----:B------:R-:W-:Y:S01]  /*0000*/  LDC R1, c[0x0][0x37c] ;  /* 0x0000df00ff017b82 */ /* 0x000fe20000000800 */
[----:B------:R-:W-:Y:S05]  /*0010*/  EXIT ;  /* 0x000000000000794d */ /* 0x000fea0003800000 */
.L_x_7:
        /* <DEDUP_REMOVED lines=14> */
.L_x_16:


//--------------------- .text._ZN7cutlass13device_kernelIN5flash11enable_sm90INS1_16FlashAttnFwdSm90INS1_25CollectiveMainloopFwdSm90ILi2EN4cute5tupleIJNS5_1CILi1EEES8_S8_EEENS6_IJNS7_ILi192EEENS7_ILi160EEENS7_ILi64EEEEEELi64ENS_12float_e4m3_tEfNS_4arch4Sm90ELb1ELb0ELb1ELb1ELb0ELb1ELb0ELb1ELb1ELb0ELb0ELb0EEENS1_21CollectiveEpilogueFwdINS6_IJSA_SC_SB_EEES9_NS_10bfloat16_tESG_Li384ELb1ELb0ELb0ELb1EEENS1_36VarlenDynamicPersistentTileSchedulerILi192ELi160ELi384ELi128ELb0ELb0ELb1ELb1ELb1ELb1EEEEEEEEEvNT_6ParamsE --------------------------
	.section	.text._ZN7cutlass13device_kernelIN5flash11enable_sm90INS1_16FlashAttnFwdSm90INS1_25CollectiveMainloopFwdSm90ILi2EN4cute5tupleIJNS5_1CILi1EEES8_S8_EEENS6_IJNS7_ILi192EEENS7_ILi160EEENS7_ILi64EEEEEELi64ENS_12float_e4m3_tEfNS_4arch4Sm90ELb1ELb0ELb1ELb1ELb0ELb1ELb0ELb1ELb1ELb0ELb0ELb0EEENS1_21CollectiveEpilogueFwdINS6_IJSA_SC_SB_EEES9_NS_10bfloat16_tESG_Li384ELb1ELb0ELb0ELb1EEENS1_36VarlenDynamicPersistentTileSchedulerILi192ELi160ELi384ELi128ELb0ELb0ELb1ELb1ELb1ELb1EEEEEEEEEvNT_6ParamsE,"ax",@progbits
	.align	128
.text._ZN7cutlass13device_kernelIN5flash11enable_sm90INS1_16FlashAttnFwdSm90INS1_25CollectiveMainloopFwdSm90ILi2EN4cute5tupleIJNS5_1CILi1EEES8_S8_EEENS6_IJNS7_ILi192EEENS7_ILi160EEENS7_ILi64EEEEEELi64ENS_12float_e4m3_tEfNS_4arch4Sm90ELb1ELb0ELb1ELb1ELb0ELb1ELb0ELb1ELb1ELb0ELb0ELb0EEENS1_21CollectiveEpilogueFwdINS6_IJSA_SC_SB_EEES9_NS_10bfloat16_tESG_Li384ELb1ELb0ELb0ELb1EEENS1_36VarlenDynamicPersistentTileSchedulerILi192ELi160ELi384ELi128ELb0ELb0ELb1ELb1ELb1ELb1EEEEEEEEEvNT_6ParamsE:
        .type           _ZN7cutlass13device_kernelIN5flash11enable_sm90INS1_16FlashAttnFwdSm90INS1_25CollectiveMainloopFwdSm90ILi2EN4cute5tupleIJNS5_1CILi1EEES8_S8_EEENS6_IJNS7_ILi192EEENS7_ILi160EEENS7_ILi64EEEEEELi64ENS_12float_e4m3_tEfNS_4arch4Sm90ELb1ELb0ELb1ELb1ELb0ELb1ELb0ELb1ELb1ELb0ELb0ELb0EEENS1_21CollectiveEpilogueFwdINS6_IJSA_SC_SB_EEES9_NS_10bfloat16_tESG_Li384ELb1ELb0ELb0ELb1EEENS1_36VarlenDynamicPersistentTileSchedulerILi192ELi160ELi384ELi128ELb0ELb0ELb1ELb1ELb1ELb1EEEEEEEEEvNT_6ParamsE,@function
        .size           _ZN7cutlass13device_kernelIN5flash11enable_sm90INS1_16FlashAttnFwdSm90INS1_25CollectiveMainloopFwdSm90ILi2EN4cute5tupleIJNS5_1CILi1EEES8_S8_EEENS6_IJNS7_ILi192EEENS7_ILi160EEENS7_ILi64EEEEEELi64ENS_12float_e4m3_tEfNS_4arch4Sm90ELb1ELb0ELb1ELb1ELb0ELb1ELb0ELb1ELb1ELb0ELb0ELb0EEENS1_21CollectiveEpilogueFwdINS6_IJSA_SC_SB_EEES9_NS_10bfloat16_tESG_Li384ELb1ELb0ELb0ELb1EEENS1_36VarlenDynamicPersistentTileSchedulerILi192ELi160ELi384ELi128ELb0ELb0ELb1ELb1ELb1ELb1EEEEEEEEEvNT_6ParamsE,(.L_x_17 - _ZN7cutlass13device_kernelIN5flash11enable_sm90INS1_16FlashAttnFwdSm90INS1_25CollectiveMainloopFwdSm90ILi2EN4cute5tupleIJNS5_1CILi1EEES8_S8_EEENS6_IJNS7_ILi192EEENS7_ILi160EEENS7_ILi64EEEEEELi64ENS_12float_e4m3_tEfNS_4arch4Sm90ELb1ELb0ELb1ELb1ELb0ELb1ELb0ELb1ELb1ELb0ELb0ELb0EEENS1_21CollectiveEpilogueFwdINS6_IJSA_SC_SB_EEES9_NS_10bfloat16_tESG_Li384ELb1ELb0ELb0ELb1EEENS1_36VarlenDynamicPersistentTileSchedulerILi192ELi160ELi384ELi128ELb0ELb0ELb1ELb1ELb1ELb1EEEEEEEEEvNT_6ParamsE)
        .other          _ZN7cutlass13device_kernelIN5flash11enable_sm90INS1_16FlashAttnFwdSm90INS1_25CollectiveMainloopFwdSm90ILi2EN4cute5tupleIJNS5_1CILi1EEES8_S8_EEENS6_IJNS7_ILi192EEENS7_ILi160EEENS7_ILi64EEEEEELi64ENS_12float_e4m3_tEfNS_4arch4Sm90ELb1ELb0ELb1ELb1ELb0ELb1ELb0ELb1ELb1ELb0ELb0ELb0EEENS1_21CollectiveEpilogueFwdINS6_IJSA_SC_SB_EEES9_NS_10bfloat16_tESG_Li384ELb1ELb0ELb0ELb1EEENS1_36VarlenDynamicPersistentTileSchedulerILi192ELi160ELi384ELi128ELb0ELb0ELb1ELb1ELb1ELb1EEEEEEEEEvNT_6ParamsE,@"STO_CUDA_ENTRY STV_DEFAULT"
_ZN7cutlass13device_kernelIN5flash11enable_sm90INS1_16FlashAttnFwdSm90INS1_25CollectiveMainloopFwdSm90ILi2EN4cute5tupleIJNS5_1CILi1EEES8_S8_EEENS6_IJNS7_ILi192EEENS7_ILi160EEENS7_ILi64EEEEEELi64ENS_12float_e4m3_tEfNS_4arch4Sm90ELb1ELb0ELb1ELb1ELb0ELb1ELb0ELb1ELb1ELb0ELb0ELb0EEENS1_21CollectiveEpilogueFwdINS6_IJSA_SC_SB_EEES9_NS_10bfloat16_tESG_Li384ELb1ELb0ELb0ELb1EEENS1_36VarlenDynamicPersistentTileSchedulerILi192ELi160ELi384ELi128ELb0ELb0ELb1ELb1ELb1ELb1EEEEEEEEEvNT_6ParamsE:
[----:B------:R-:W-:Y:S01]  /*0000*/  LDC R1, c[0x0][0x37c] ;  /* 0x0000df00ff017b82 */ /* 0x000fe20000000800 */
[----:B------:R-:W-:Y:S05]  /*0010*/  EXIT ;  /* 0x000000000000794d */ /* 0x000fea0003800000 */
.L_x_8:
        /* <DEDUP_REMOVED lines=14> */
.L_x_17:


//--------------------- .nv.shared.reserved.0     --------------------------
	.section	.nv.shared.reserved.0,"aw",@nobits
	.weak		__nv_reservedSMEM_offset_0_alias
	.size		__nv_reservedSMEM_offset_0_alias, 0, 64
	.other		__nv_reservedSMEM_offset_0_alias,@"STO_CUDA_RESERVED_SHARED STV_DEFAULT"
__nv_reservedSMEM_offset_0_alias:
	.zero		0
	.zero		64


//--------------------- .nv.global                --------------------------
	.section	.nv.global,"aw",@nobits
.nv.global:
	.type		_ZN73_INTERNAL_95c1d04c_37_flash_fwd_hdim64_e4m3_softcap_sm90_cu_e763cb1e_32674cute1_E,@object
	.size		_ZN73_INTERNAL_95c1d04c_37_flash_fwd_hdim64_e4m3_softcap_sm90_cu_e763cb1e_32674cute1_E,(_ZN73_INTERNAL_95c1d04c_37_flash_fwd_hdim64_e4m3_softcap_sm90_cu_e763cb1e_32674cuda3std3__45__cpo6cbeginE - _ZN73_INTERNAL_95c1d04c_37_flash_fwd_hdim64_e4m3_softcap_sm90_cu_e763cb1e_32674cute1_E)
_ZN73_INTERNAL_95c1d04c_37_flash_fwd_hdim64_e4m3_softcap_sm90_cu_e763cb1e_32674cute1_E:
	.zero		1
	.type		_ZN73_INTERNAL_95c1d04c_37_flash_fwd_hdim64_e4m3_softcap_sm90_cu_e763cb1e_32674cuda3std3__45__cpo6cbeginE,@object
	.size		_ZN73_INTERNAL_95c1d04c_37_flash_fwd_hdim64_e4m3_softcap_sm90_cu_e763cb1e_32674cuda3std3__45__cpo6cbeginE,(_ZN73_INTERNAL_95c1d04c_37_flash_fwd_hdim64_e4m3_softcap_sm90_cu_e763cb1e_32674cuda3std3__48in_placeE - _ZN73_INTERNAL_95c1d04c_37_flash_fwd_hdim64_e4m3_softcap_sm90_cu_e763cb1e_32674cuda3std3__45__cpo6cbeginE)
_ZN73_INTERNAL_95c1d04c_37_flash_fwd_hdim64_e4m3_softcap_sm90_cu_e763cb1e_32674cuda3std3__45__cpo6cbeginE:
	.zero		1
	.type		_ZN73_INTERNAL_95c1d04c_37_flash_fwd_hdim64_e4m3_softcap_sm90_cu_e763cb1e_32674cuda3std3__48in_placeE,@object
	.size		_ZN73_INTERNAL_95c1d04c_37_flash_fwd_hdim64_e4m3_softcap_sm90_cu_e763cb1e_32674cuda3std3__48in_placeE,(_ZN73_INTERNAL_95c1d04c_37_flash_fwd_hdim64_e4m3_softcap_sm90_cu_e763cb1e_32674cuda3std6ranges3__45__cpo9iter_moveE - _ZN73_INTERNAL_95c1d04c_37_flash_fwd_hdim64_e4m3_softcap_sm90_cu_e763cb1e_32674cuda3std3__48in_placeE)
_ZN73_INTERNAL_95c1d04c_37_flash_fwd_hdim64_e4m3_softcap_sm90_cu_e763cb1e_32674cuda3std3__48in_placeE:
	.zero		1
	.type		_ZN73_INTERNAL_95c1d04c_37_flash_fwd_hdim64_e4m3_softcap_sm90_cu_e763cb1e_32674cuda3std6ranges3__45__cpo9iter_moveE,@object
	.size		_ZN73_INTERNAL_95c1d04c_37_flash_fwd_hdim64_e4m3_softcap_sm90_cu_e763cb1e_32674cuda3std6ranges3__45__cpo9iter_moveE,(_ZN73_INTERNAL_95c1d04c_37_flash_fwd_hdim64_e4m3_softcap_sm90_cu_e763cb1e_32674cuda3std3__45__cpo5beginE - _ZN73_INTERNAL_95c1d04c_37_flash_fwd_hdim64_e4m3_softcap_sm90_cu_e763cb1e_32674cuda3std6ranges3__45__cpo9iter_moveE)
_ZN73_INTERNAL_95c1d04c_37_flash_fwd_hdim64_e4m3_softcap_sm90_cu_e763cb1e_32674cuda3std6ranges3__45__cpo9iter_moveE:
	.zero		1
	.type		_ZN73_INTERNAL_95c1d04c_37_flash_fwd_hdim64_e4m3_softcap_sm90_cu_e763cb1e_32674cuda3std3__45__cpo5beginE,@object
	.size		_ZN73_INTERNAL_95c1d04c_37_flash_fwd_hdim64_e4m3_softcap_sm90_cu_e763cb1e_32674cuda3std3__45__cpo5beginE,(_ZN73_INTERNAL_95c1d04c_37_flash_fwd_hdim64_e4m3_softcap_sm90_cu_e763cb1e_32674cuda3std3__475_GLOBAL__N__95c1d04c_37_flash_fwd_hdim64_e4m3_softcap_sm90_cu_e763cb1e_32676ignoreE - _ZN73_INTERNAL_95c1d04c_37_flash_fwd_hdim64_e4m3_softcap_sm90_cu_e763cb1e_32674cuda3std3__45__cpo5beginE)
_ZN73_INTERNAL_95c1d04c_37_flash_fwd_hdim64_e4m3_softcap_sm90_cu_e763cb1e_32674cuda3std3__45__cpo5beginE:
	.zero		1
	.type		_ZN73_INTERNAL_95c1d04c_37_flash_fwd_hdim64_e4m3_softcap_sm90_cu_e763cb1e_32674cuda3std3__475_GLOBAL__N__95c1d04c_37_flash_fwd_hdim64_e4m3_softcap_sm90_cu_e763cb1e_32676ignoreE,@object
	.size		_ZN73_INTERNAL_95c1d04c_37_flash_fwd_hdim64_e4m3_softcap_sm90_cu_e763cb1e_32674cuda3std3__475_GLOBAL__N__95c1d04c_37_flash_fwd_hdim64_e4m3_softcap_sm90_cu_e763cb1e_32676ignoreE,(_ZN73_INTERNAL_95c1d04c_37_flash_fwd_hdim64_e4m3_softcap_sm90_cu_e763cb1e_32674cute7productE - _ZN73_INTERNAL_95c1d04c_37_flash_fwd_hdim64_e4m3_softcap_sm90_cu_e763cb1e_32674cuda3std3__475_GLOBAL__N__95c1d04c_37_flash_fwd_hdim64_e4m3_softcap_sm90_cu_e763cb1e_32676ignoreE)
_ZN73_INTERNAL_95c1d04c_37_flash_fwd_hdim64_e4m3_softcap_sm90_cu_e763cb1e_32674cuda3std3__475_GLOBAL__N__95c1d04c_37_flash_fwd_hdim64_e4m3_softcap_sm90_cu_e763cb1e_32676ignoreE:
	.zero		1
	.type		_ZN73_INTERNAL_95c1d04c_37_flash_fwd_hdim64_e4m3_softcap_sm90_cu_e763cb1e_32674cute7productE,@object
	.size		_ZN73_INTERNAL_95c1d04c_37_flash_fwd_hdim64_e4m3_softcap_sm90_cu_e763cb1e_32674cute7productE,(_ZN73_INTERNAL_95c1d04c_37_flash_fwd_hdim64_e4m3_softcap_sm90_cu_e763cb1e_32674cuda3std3__45__cpo3endE - _ZN73_INTERNAL_95c1d04c_37_flash_fwd_hdim64_e4m3_softcap_sm90_cu_e763cb1e_32674cute7productE)
_ZN73_INTERNAL_95c1d04c_37_flash_fwd_hdim64_e4m3_softcap_sm90_cu_e763cb1e_32674cute7productE:
	.zero		1
	.type		_ZN73_INTERNAL_95c1d04c_37_flash_fwd_hdim64_e4m3_softcap_sm90_cu_e763cb1e_32674cuda3std3__45__cpo3endE,@object
	.size		_ZN73_INTERNAL_95c1d04c_37_flash_fwd_hdim64_e4m3_softcap_sm90_cu_e763cb1e_32674cuda3std3__45__cpo3endE,(_ZN73_INTERNAL_95c1d04c_37_flash_fwd_hdim64_e4m3_softcap_sm90_cu_e763cb1e_32674cuda3std3__419piecewise_constructE - _ZN73_INTERNAL_95c1d04c_37_flash_fwd_hdim64_e4m3_softcap_sm90_cu_e763cb1e_32674cuda3std3__45__cpo3endE)
_ZN73_INTERNAL_95c1d04c_37_flash_fwd_hdim64_e4m3_softcap_sm90_cu_e763cb1e_32674cuda3std3__45__cpo3endE:
	.zero		1
	.type		_ZN73_INTERNAL_95c1d04c_37_flash_fwd_hdim64_e4m3_softcap_sm90_cu_e763cb1e_32674cuda3std3__419piecewise_constructE,@object
	.size		_ZN73_INTERNAL_95c1d04c_37_flash_fwd_hdim64_e4m3_softcap_sm90_cu_e763cb1e_32674cuda3std3__419piecewise_constructE,(_ZN73_INTERNAL_95c1d04c_37_flash_fwd_hdim64_e4m3_softcap_sm90_cu_e763cb1e_32674cuda3std3__45__cpo4cendE - _ZN73_INTERNAL_95c1d04c_37_flash_fwd_hdim64_e4m3_softcap_sm90_cu_e763cb1e_32674cuda3std3__419piecewise_constructE)
_ZN73_INTERNAL_95c1d04c_37_flash_fwd_hdim64_e4m3_softcap_sm90_cu_e763cb1e_32674cuda3std3__419piecewise_constructE:
	.zero		1
	.type		_ZN73_INTERNAL_95c1d04c_37_flash_fwd_hdim64_e4m3_softcap_sm90_cu_e763cb1e_32674cuda3std3__45__cpo4cendE,@object
	.size		_ZN73_INTERNAL_95c1d04c_37_flash_fwd_hdim64_e4m3_softcap_sm90_cu_e763cb1e_32674cuda3std3__45__cpo4cendE,(_ZN73_INTERNAL_95c1d04c_37_flash_fwd_hdim64_e4m3_softcap_sm90_cu_e763cb1e_32674cuda3std6ranges3__45__cpo4swapE - _ZN73_INTERNAL_95c1d04c_37_flash_fwd_hdim64_e4m3_softcap_sm90_cu_e763cb1e_32674cuda3std3__45__cpo4cendE)
_ZN73_INTERNAL_95c1d04c_37_flash_fwd_hdim64_e4m3_softcap_sm90_cu_e763cb1e_32674cuda3std3__45__cpo4cendE:
	.zero		1
	.type		_ZN73_INTERNAL_95c1d04c_37_flash_fwd_hdim64_e4m3_softcap_sm90_cu_e763cb1e_32674cuda3std6ranges3__45__cpo4swapE,@object
	.size		_ZN73_INTERNAL_95c1d04c_37_flash_fwd_hdim64_e4m3_softcap_sm90_cu_e763cb1e_32674cuda3std6ranges3__45__cpo4swapE,(.L_7 - _ZN73_INTERNAL_95c1d04c_37_flash_fwd_hdim64_e4m3_softcap_sm90_cu_e763cb1e_32674cuda3std6ranges3__45__cpo4swapE)
_ZN73_INTERNAL_95c1d04c_37_flash_fwd_hdim64_e4m3_softcap_sm90_cu_e763cb1e_32674cuda3std6ranges3__45__cpo4swapE:
	.zero		1
.L_7:


//--------------------- .nv.constant0._ZN7cutlass13device_kernelIN5flash11enable_sm90INS1_16FlashAttnFwdSm90INS1_25CollectiveMainloopFwdSm90ILi2EN4cute5tupleIJNS5_1CILi1EEES8_S8_EEENS6_IJNS7_ILi192EEENS7_ILi160EEENS7_ILi64EEEEEELi64ENS_12float_e4m3_tEfNS_4arch4Sm90ELb0ELb0ELb1ELb0ELb0ELb0ELb0ELb1ELb1ELb0ELb0ELb0EEENS1_21CollectiveEpilogueFwdINS6_IJSA_SC_SB_EEES9_NS_10bfloat16_tESG_Li384ELb0ELb0ELb0ELb1EEENS1_29StaticPersistentTileSchedulerILb0EEEEEEEEEvNT_6ParamsE --------------------------
	.section	.nv.constant0._ZN7cutlass13device_kernelIN5flash11enable_sm90INS1_16FlashAttnFwdSm90INS1_25CollectiveMainloopFwdSm90ILi2EN4cute5tupleIJNS5_1CILi1EEES8_S8_EEENS6_IJNS7_ILi192EEENS7_ILi160EEENS7_ILi64EEEEEELi64ENS_12float_e4m3_tEfNS_4arch4Sm90ELb0ELb0ELb1ELb0ELb0ELb0ELb0ELb1ELb1ELb0ELb0ELb0EEENS1_21CollectiveEpilogueFwdINS6_IJSA_SC_SB_EEES9_NS_10bfloat16_tESG_Li384ELb0ELb0ELb0ELb1EEENS1_29StaticPersistentTileSchedulerILb0EEEEEEEEEvNT_6ParamsE,"a",@progbits
	.sectionflags	@""
	.align	4
.nv.constant0._ZN7cutlass13device_kernelIN5flash11enable_sm90INS1_16FlashAttnFwdSm90INS1_25CollectiveMainloopFwdSm90ILi2EN4cute5tupleIJNS5_1CILi1EEES8_S8_EEENS6_IJNS7_ILi192EEENS7_ILi160EEENS7_ILi64EEEEEELi64ENS_12float_e4m3_tEfNS_4arch4Sm90ELb0ELb0ELb1ELb0ELb0ELb0ELb0ELb1ELb1ELb0ELb0ELb0EEENS1_21CollectiveEpilogueFwdINS6_IJSA_SC_SB_EEES9_NS_10bfloat16_tESG_Li384ELb0ELb0ELb0ELb1EEENS1_29StaticPersistentTileSchedulerILb0EEEEEEEEEvNT_6ParamsE:
	.zero		3840


//--------------------- .nv.constant0._ZN7cutlass13device_kernelIN5flash11enable_sm90INS1_16FlashAttnFwdSm90INS1_25CollectiveMainloopFwdSm90ILi2EN4cute5tupleIJNS5_1CILi1EEES8_S8_EEENS6_IJNS7_ILi192EEENS7_ILi160EEENS7_ILi64EEEEEELi64ENS_12float_e4m3_tEfNS_4arch4Sm90ELb0ELb0ELb1ELb1ELb0ELb0ELb0ELb1ELb1ELb0ELb0ELb0EEENS1_21CollectiveEpilogueFwdINS6_IJSA_SC_SB_EEES9_NS_10bfloat16_tESG_Li384ELb1ELb0ELb0ELb1EEENS1_36VarlenDynamicPersistentTileSchedulerILi192ELi160ELi384ELi128ELb0ELb0ELb1ELb0ELb1ELb1EEEEEEEEEvNT_6ParamsE --------------------------
	.section	.nv.constant0._ZN7cutlass13device_kernelIN5flash11enable_sm90INS1_16FlashAttnFwdSm90INS1_25CollectiveMainloopFwdSm90ILi2EN4cute5tupleIJNS5_1CILi1EEES8_S8_EEENS6_IJNS7_ILi192EEENS7_ILi160EEENS7_ILi64EEEEEELi64ENS_12float_e4m3_tEfNS_4arch4Sm90ELb0ELb0ELb1ELb1ELb0ELb0ELb0ELb1ELb1ELb0ELb0ELb0EEENS1_21CollectiveEpilogueFwdINS6_IJSA_SC_SB_EEES9_NS_10bfloat16_tESG_Li384ELb1ELb0ELb0ELb1EEENS1_36VarlenDynamicPersistentTileSchedulerILi192ELi160ELi384ELi128ELb0ELb0ELb1ELb0ELb1ELb1EEEEEEEEEvNT_6ParamsE,"a",@progbits
	.sectionflags	@""
	.align	4
.nv.constant0._ZN7cutlass13device_kernelIN5flash11enable_sm90INS1_16FlashAttnFwdSm90INS1_25CollectiveMainloopFwdSm90ILi2EN4cute5tupleIJNS5_1CILi1EEES8_S8_EEENS6_IJNS7_ILi192EEENS7_ILi160EEENS7_ILi64EEEEEELi64ENS_12float_e4m3_tEfNS_4arch4Sm90ELb0ELb0ELb1ELb1ELb0ELb0ELb0ELb1ELb1ELb0ELb0ELb0EEENS1_21CollectiveEpilogueFwdINS6_IJSA_SC_SB_EEES9_NS_10bfloat16_tESG_Li384ELb1ELb0ELb0ELb1EEENS1_36VarlenDynamicPersistentTileSchedulerILi192ELi160ELi384ELi128ELb0ELb0ELb1ELb0ELb1ELb1EEEEEEEEEvNT_6ParamsE:
	.zero		3456


//--------------------- .nv.constant0._ZN7cutlass13device_kernelIN5flash11enable_sm90INS1_16FlashAttnFwdSm90INS1_25CollectiveMainloopFwdSm90ILi2EN4cute5tupleIJNS5_1CILi1EEES8_S8_EEENS6_IJNS7_ILi192EEENS7_ILi160EEENS7_ILi64EEEEEELi64ENS_12float_e4m3_tEfNS_4arch4Sm90ELb0ELb0ELb1ELb1ELb0ELb1ELb0ELb1ELb1ELb0ELb0ELb0EEENS1_21CollectiveEpilogueFwdINS6_IJSA_SC_SB_EEES9_NS_10bfloat16_tESG_Li384ELb1ELb0ELb0ELb1EEENS1_36VarlenDynamicPersistentTileSchedulerILi192ELi160ELi384ELi128ELb0ELb0ELb1ELb0ELb1ELb1EEEEEEEEEvNT_6ParamsE --------------------------
	.section	.nv.constant0._ZN7cutlass13device_kernelIN5flash11enable_sm90INS1_16FlashAttnFwdSm90INS1_25CollectiveMainloopFwdSm90ILi2EN4cute5tupleIJNS5_1CILi1EEES8_S8_EEENS6_IJNS7_ILi192EEENS7_ILi160EEENS7_ILi64EEEEEELi64ENS_12float_e4m3_tEfNS_4arch4Sm90ELb0ELb0ELb1ELb1ELb0ELb1ELb0ELb1ELb1ELb0ELb0ELb0EEENS1_21CollectiveEpilogueFwdINS6_IJSA_SC_SB_EEES9_NS_10bfloat16_tESG_Li384ELb1ELb0ELb0ELb1EEENS1_36VarlenDynamicPersistentTileSchedulerILi192ELi160ELi384ELi128ELb0ELb0ELb1ELb0ELb1ELb1EEEEEEEEEvNT_6ParamsE,"a",@progbits
	.sectionflags	@""
	.align	4
.nv.constant0._ZN7cutlass13device_kernelIN5flash11enable_sm90INS1_16FlashAttnFwdSm90INS1_25CollectiveMainloopFwdSm90ILi2EN4cute5tupleIJNS5_1CILi1EEES8_S8_EEENS6_IJNS7_ILi192EEENS7_ILi160EEENS7_ILi64EEEEEELi64ENS_12float_e4m3_tEfNS_4arch4Sm90ELb0ELb0ELb1ELb1ELb0ELb1ELb0ELb1ELb1ELb0ELb0ELb0EEENS1_21CollectiveEpilogueFwdINS6_IJSA_SC_SB_EEES9_NS_10bfloat16_tESG_Li384ELb1ELb0ELb0ELb1EEENS1_36VarlenDynamicPersistentTileSchedulerILi192ELi160ELi384ELi128ELb0ELb0ELb1ELb0ELb1ELb1EEEEEEEEEvNT_6ParamsE:
	.zero		3456


//--------------------- .nv.constant0._ZN7cutlass13device_kernelIN5flash11enable_sm90INS1_16FlashAttnFwdSm90INS1_25CollectiveMainloopFwdSm90ILi2EN4cute5tupleIJNS5_1CILi1EEES8_S8_EEENS6_IJNS7_ILi192EEENS7_ILi160EEENS7_ILi64EEEEEELi64ENS_12float_e4m3_tEfNS_4arch4Sm90ELb0ELb1ELb1ELb0ELb0ELb0ELb0ELb1ELb1ELb0ELb0ELb0EEENS1_21CollectiveEpilogueFwdINS6_IJSA_SC_SB_EEES9_NS_10bfloat16_tESG_Li384ELb0ELb0ELb0ELb1EEENS1_30DynamicPersistentTileSchedulerILi384ELi128ELb0ELb0ELb1EEEEEEEEEvNT_6ParamsE --------------------------
	.section	.nv.constant0._ZN7cutlass13device_kernelIN5flash11enable_sm90INS1_16FlashAttnFwdSm90INS1_25CollectiveMainloopFwdSm90ILi2EN4cute5tupleIJNS5_1CILi1EEES8_S8_EEENS6_IJNS7_ILi192EEENS7_ILi160EEENS7_ILi64EEEEEELi64ENS_12float_e4m3_tEfNS_4arch4Sm90ELb0ELb1ELb1ELb0ELb0ELb0ELb0ELb1ELb1ELb0ELb0ELb0EEENS1_21CollectiveEpilogueFwdINS6_IJSA_SC_SB_EEES9_NS_10bfloat16_tESG_Li384ELb0ELb0ELb0ELb1EEENS1_30DynamicPersistentTileSchedulerILi384ELi128ELb0ELb0ELb1EEEEEEEEEvNT_6ParamsE,"a",@progbits
	.sectionflags	@""
	.align	4
.nv.constant0._ZN7cutlass13device_kernelIN5flash11enable_sm90INS1_16FlashAttnFwdSm90INS1_25CollectiveMainloopFwdSm90ILi2EN4cute5tupleIJNS5_1CILi1EEES8_S8_EEENS6_IJNS7_ILi192EEENS7_ILi160EEENS7_ILi64EEEEEELi64ENS_12float_e4m3_tEfNS_4arch4Sm90ELb0ELb1ELb1ELb0ELb0ELb0ELb0ELb1ELb1ELb0ELb0ELb0EEENS1_21CollectiveEpilogueFwdINS6_IJSA_SC_SB_EEES9_NS_10bfloat16_tESG_Li384ELb0ELb0ELb0ELb1EEENS1_30DynamicPersistentTileSchedulerILi384ELi128ELb0ELb0ELb1EEEEEEEEEvNT_6ParamsE:
	.zero		3840


//--------------------- .nv.constant0._ZN7cutlass13device_kernelIN5flash11enable_sm90INS1_16FlashAttnFwdSm90INS1_25CollectiveMainloopFwdSm90ILi2EN4cute5tupleIJNS5_1CILi1EEES8_S8_EEENS6_IJNS7_ILi192EEENS7_ILi160EEENS7_ILi64EEEEEELi64ENS_12float_e4m3_tEfNS_4arch4Sm90ELb0ELb1ELb1ELb1ELb0ELb0ELb0ELb1ELb1ELb0ELb0ELb0EEENS1_21CollectiveEpilogueFwdINS6_IJSA_SC_SB_EEES9_NS_10bfloat16_tESG_Li384ELb1ELb0ELb0ELb1EEENS1_36VarlenDynamicPersistentTileSchedulerILi192ELi160ELi384ELi128ELb0ELb0ELb1ELb1ELb0ELb1EEEEEEEEEvNT_6ParamsE --------------------------
	.section	.nv.constant0._ZN7cutlass13device_kernelIN5flash11enable_sm90INS1_16FlashAttnFwdSm90INS1_25CollectiveMainloopFwdSm90ILi2EN4cute5tupleIJNS5_1CILi1EEES8_S8_EEENS6_IJNS7_ILi192EEENS7_ILi160EEENS7_ILi64EEEEEELi64ENS_12float_e4m3_tEfNS_4arch4Sm90ELb0ELb1ELb1ELb1ELb0ELb0ELb0ELb1ELb1ELb0ELb0ELb0EEENS1_21CollectiveEpilogueFwdINS6_IJSA_SC_SB_EEES9_NS_10bfloat16_tESG_Li384ELb1ELb0ELb0ELb1EEENS1_36VarlenDynamicPersistentTileSchedulerILi192ELi160ELi384ELi128ELb0ELb0ELb1ELb1ELb0ELb1EEEEEEEEEvNT_6ParamsE,"a",@progbits
	.sectionflags	@""
	.align	4
.nv.constant0._ZN7cutlass13device_kernelIN5flash11enable_sm90INS1_16FlashAttnFwdSm90INS1_25CollectiveMainloopFwdSm90ILi2EN4cute5tupleIJNS5_1CILi1EEES8_S8_EEENS6_IJNS7_ILi192EEENS7_ILi160EEENS7_ILi64EEEEEELi64ENS_12float_e4m3_tEfNS_4arch4Sm90ELb0ELb1ELb1ELb1ELb0ELb0ELb0ELb1ELb1ELb0ELb0ELb0EEENS1_21CollectiveEpilogueFwdINS6_IJSA_SC_SB_EEES9_NS_10bfloat16_tESG_Li384ELb1ELb0ELb0ELb1EEENS1_36VarlenDynamicPersistentTileSchedulerILi192ELi160ELi384ELi128ELb0ELb0ELb1ELb1ELb0ELb1EEEEEEEEEvNT_6ParamsE:
	.zero		3456


//--------------------- .nv.constant0._ZN7cutlass13device_kernelIN5flash11enable_sm90INS1_16FlashAttnFwdSm90INS1_25CollectiveMainloopFwdSm90ILi2EN4cute5tupleIJNS5_1CILi1EEES8_S8_EEENS6_IJNS7_ILi192EEENS7_ILi160EEENS7_ILi64EEEEEELi64ENS_12float_e4m3_tEfNS_4arch4Sm90ELb0ELb1ELb1ELb1ELb0ELb1ELb0ELb1ELb1ELb0ELb0ELb0EEENS1_21CollectiveEpilogueFwdINS6_IJSA_SC_SB_EEES9_NS_10bfloat16_tESG_Li384ELb1ELb0ELb0ELb1EEENS1_36VarlenDynamicPersistentTileSchedulerILi192ELi160ELi384ELi128ELb0ELb0ELb1ELb1ELb0ELb1EEEEEEEEEvNT_6ParamsE --------------------------
	.section	.nv.constant0._ZN7cutlass13device_kernelIN5flash11enable_sm90INS1_16FlashAttnFwdSm90INS1_25CollectiveMainloopFwdSm90ILi2EN4cute5tupleIJNS5_1CILi1EEES8_S8_EEENS6_IJNS7_ILi192EEENS7_ILi160EEENS7_ILi64EEEEEELi64ENS_12float_e4m3_tEfNS_4arch4Sm90ELb0ELb1ELb1ELb1ELb0ELb1ELb0ELb1ELb1ELb0ELb0ELb0EEENS1_21CollectiveEpilogueFwdINS6_IJSA_SC_SB_EEES9_NS_10bfloat16_tESG_Li384ELb1ELb0ELb0ELb1EEENS1_36VarlenDynamicPersistentTileSchedulerILi192ELi160ELi384ELi128ELb0ELb0ELb1ELb1ELb0ELb1EEEEEEEEEvNT_6ParamsE,"a",@progbits
	.sectionflags	@""
	.align	4
.nv.constant0._ZN7cutlass13device_kernelIN5flash11enable_sm90INS1_16FlashAttnFwdSm90INS1_25CollectiveMainloopFwdSm90ILi2EN4cute5tupleIJNS5_1CILi1EEES8_S8_EEENS6_IJNS7_ILi192EEENS7_ILi160EEENS7_ILi64EEEEEELi64ENS_12float_e4m3_tEfNS_4arch4Sm90ELb0ELb1ELb1ELb1ELb0ELb1ELb0ELb1ELb1ELb0ELb0ELb0EEENS1_21CollectiveEpilogueFwdINS6_IJSA_SC_SB_EEES9_NS_10bfloat16_tESG_Li384ELb1ELb0ELb0ELb1EEENS1_36VarlenDynamicPersistentTileSchedulerILi192ELi160ELi384ELi128ELb0ELb0ELb1ELb1ELb0ELb1EEEEEEEEEvNT_6ParamsE:
	.zero		3456


//--------------------- .nv.constant0._ZN7cutlass13device_kernelIN5flash11enable_sm90INS1_16FlashAttnFwdSm90INS1_25CollectiveMainloopFwdSm90ILi2EN4cute5tupleIJNS5_1CILi1EEES8_S8_EEENS6_IJNS7_ILi192EEENS7_ILi160EEENS7_ILi64EEEEEELi64ENS_12float_e4m3_tEfNS_4arch4Sm90ELb1ELb0ELb1ELb0ELb0ELb0ELb0ELb1ELb1ELb0ELb0ELb0EEENS1_21CollectiveEpilogueFwdINS6_IJSA_SC_SB_EEES9_NS_10bfloat16_tESG_Li384ELb0ELb0ELb0ELb1EEENS1_30DynamicPersistentTileSchedulerILi384ELi128ELb0ELb0ELb1EEEEEEEEEvNT_6ParamsE --------------------------
	.section	.nv.constant0._ZN7cutlass13device_kernelIN5flash11enable_sm90INS1_16FlashAttnFwdSm90INS1_25CollectiveMainloopFwdSm90ILi2EN4cute5tupleIJNS5_1CILi1EEES8_S8_EEENS6_IJNS7_ILi192EEENS7_ILi160EEENS7_ILi64EEEEEELi64ENS_12float_e4m3_tEfNS_4arch4Sm90ELb1ELb0ELb1ELb0ELb0ELb0ELb0ELb1ELb1ELb0ELb0ELb0EEENS1_21CollectiveEpilogueFwdINS6_IJSA_SC_SB_EEES9_NS_10bfloat16_tESG_Li384ELb0ELb0ELb0ELb1EEENS1_30DynamicPersistentTileSchedulerILi384ELi128ELb0ELb0ELb1EEEEEEEEEvNT_6ParamsE,"a",@progbits
	.sectionflags	@""
	.align	4
.nv.constant0._ZN7cutlass13device_kernelIN5flash11enable_sm90INS1_16FlashAttnFwdSm90INS1_25CollectiveMainloopFwdSm90ILi2EN4cute5tupleIJNS5_1CILi1EEES8_S8_EEENS6_IJNS7_ILi192EEENS7_ILi160EEENS7_ILi64EEEEEELi64ENS_12float_e4m3_tEfNS_4arch4Sm90ELb1ELb0ELb1ELb0ELb0ELb0ELb0ELb1ELb1ELb0ELb0ELb0EEENS1_21CollectiveEpilogueFwdINS6_IJSA_SC_SB_EEES9_NS_10bfloat16_tESG_Li384ELb0ELb0ELb0ELb1EEENS1_30DynamicPersistentTileSchedulerILi384ELi128ELb0ELb0ELb1EEEEEEEEEvNT_6ParamsE:
	.zero		3840


//--------------------- .nv.constant0._ZN7cutlass13device_kernelIN5flash11enable_sm90INS1_16FlashAttnFwdSm90INS1_25CollectiveMainloopFwdSm90ILi2EN4cute5tupleIJNS5_1CILi1EEES8_S8_EEENS6_IJNS7_ILi192EEENS7_ILi160EEENS7_ILi64EEEEEELi64ENS_12float_e4m3_tEfNS_4arch4Sm90ELb1ELb0ELb1ELb1ELb0ELb0ELb0ELb1ELb1ELb0ELb0ELb0EEENS1_21CollectiveEpilogueFwdINS6_IJSA_SC_SB_EEES9_NS_10bfloat16_tESG_Li384ELb1ELb0ELb0ELb1EEENS1_36VarlenDynamicPersistentTileSchedulerILi192ELi160ELi384ELi128ELb0ELb0ELb1ELb1ELb1ELb1EEEEEEEEEvNT_6ParamsE --------------------------
	.section	.nv.constant0._ZN7cutlass13device_kernelIN5flash11enable_sm90INS1_16FlashAttnFwdSm90INS1_25CollectiveMainloopFwdSm90ILi2EN4cute5tupleIJNS5_1CILi1EEES8_S8_EEENS6_IJNS7_ILi192EEENS7_ILi160EEENS7_ILi64EEEEEELi64ENS_12float_e4m3_tEfNS_4arch4Sm90ELb1ELb0ELb1ELb1ELb0ELb0ELb0ELb1ELb1ELb0ELb0ELb0EEENS1_21CollectiveEpilogueFwdINS6_IJSA_SC_SB_EEES9_NS_10bfloat16_tESG_Li384ELb1ELb0ELb0ELb1EEENS1_36VarlenDynamicPersistentTileSchedulerILi192ELi160ELi384ELi128ELb0ELb0ELb1ELb1ELb1ELb1EEEEEEEEEvNT_6ParamsE,"a",@progbits
	.sectionflags	@""
	.align	4
.nv.constant0._ZN7cutlass13device_kernelIN5flash11enable_sm90INS1_16FlashAttnFwdSm90INS1_25CollectiveMainloopFwdSm90ILi2EN4cute5tupleIJNS5_1CILi1EEES8_S8_EEENS6_IJNS7_ILi192EEENS7_ILi160EEENS7_ILi64EEEEEELi64ENS_12float_e4m3_tEfNS_4arch4Sm90ELb1ELb0ELb1ELb1ELb0ELb0ELb0ELb1ELb1ELb0ELb0ELb0EEENS1_21CollectiveEpilogueFwdINS6_IJSA_SC_SB_EEES9_NS_10bfloat16_tESG_Li384ELb1ELb0ELb0ELb1EEENS1_36VarlenDynamicPersistentTileSchedulerILi192ELi160ELi384ELi128ELb0ELb0ELb1ELb1ELb1ELb1EEEEEEEEEvNT_6ParamsE:
	.zero		3456


//--------------------- .nv.constant0._ZN7cutlass13device_kernelIN5flash11enable_sm90INS1_16FlashAttnFwdSm90INS1_25CollectiveMainloopFwdSm90ILi2EN4cute5tupleIJNS5_1CILi1EEES8_S8_EEENS6_IJNS7_ILi192EEENS7_ILi160EEENS7_ILi64EEEEEELi64ENS_12float_e4m3_tEfNS_4arch4Sm90ELb1ELb0ELb1ELb1ELb0ELb1ELb0ELb1ELb1ELb0ELb0ELb0EEENS1_21CollectiveEpilogueFwdINS6_IJSA_SC_SB_EEES9_NS_10bfloat16_tESG_Li384ELb1ELb0ELb0ELb1EEENS1_36VarlenDynamicPersistentTileSchedulerILi192ELi160ELi384ELi128ELb0ELb0ELb1ELb1ELb1ELb1EEEEEEEEEvNT_6ParamsE --------------------------
	.section	.nv.constant0._ZN7cutlass13device_kernelIN5flash11enable_sm90INS1_16FlashAttnFwdSm90INS1_25CollectiveMainloopFwdSm90ILi2EN4cute5tupleIJNS5_1CILi1EEES8_S8_EEENS6_IJNS7_ILi192EEENS7_ILi160EEENS7_ILi64EEEEEELi64ENS_12float_e4m3_tEfNS_4arch4Sm90ELb1ELb0ELb1ELb1ELb0ELb1ELb0ELb1ELb1ELb0ELb0ELb0EEENS1_21CollectiveEpilogueFwdINS6_IJSA_SC_SB_EEES9_NS_10bfloat16_tESG_Li384ELb1ELb0ELb0ELb1EEENS1_36VarlenDynamicPersistentTileSchedulerILi192ELi160ELi384ELi128ELb0ELb0ELb1ELb1ELb1ELb1EEEEEEEEEvNT_6ParamsE,"a",@progbits
	.sectionflags	@""
	.align	4
.nv.constant0._ZN7cutlass13device_kernelIN5flash11enable_sm90INS1_16FlashAttnFwdSm90INS1_25CollectiveMainloopFwdSm90ILi2EN4cute5tupleIJNS5_1CILi1EEES8_S8_EEENS6_IJNS7_ILi192EEENS7_ILi160EEENS7_ILi64EEEEEELi64ENS_12float_e4m3_tEfNS_4arch4Sm90ELb1ELb0ELb1ELb1ELb0ELb1ELb0ELb1ELb1ELb0ELb0ELb0EEENS1_21CollectiveEpilogueFwdINS6_IJSA_SC_SB_EEES9_NS_10bfloat16_tESG_Li384ELb1ELb0ELb0ELb1EEENS1_36VarlenDynamicPersistentTileSchedulerILi192ELi160ELi384ELi128ELb0ELb0ELb1ELb1ELb1ELb1EEEEEEEEEvNT_6ParamsE:
	.zero		3456


//--------------------- SYMBOLS --------------------------

	.type		.nv.reservedSmem.offset0,@object
	.size		.nv.reservedSmem.offset0,0x4
